//
// Generated by NVIDIA NVVM Compiler
//
// Compiler Build ID: CL-36424714
// Cuda compilation tools, release 13.0, V13.0.88
// Based on NVVM 20.0.0
//

.version 9.0
.target sm_100
.address_size 64

	// .globl	_Z18naive_bitonic_sortPfii
.extern .shared .align 16 .b8 smem[];

.visible .entry _Z18naive_bitonic_sortPfii(
	.param .u64 .ptr .align 1 _Z18naive_bitonic_sortPfii_param_0,
	.param .u32 _Z18naive_bitonic_sortPfii_param_1,
	.param .u32 _Z18naive_bitonic_sortPfii_param_2
)
{
	.reg .pred 	%p<6>;
	.reg .b32 	%r<11>;
	.reg .b32 	%f<5>;
	.reg .b64 	%rd<11>;

	ld.param.u64 	%rd6, [_Z18naive_bitonic_sortPfii_param_0];
	ld.param.u32 	%r4, [_Z18naive_bitonic_sortPfii_param_1];
	ld.param.u32 	%r5, [_Z18naive_bitonic_sortPfii_param_2];
	cvta.to.global.u64 	%rd1, %rd6;
	mov.u32 	%r6, %tid.x;
	mov.u32 	%r7, %ntid.x;
	mov.u32 	%r8, %ctaid.x;
	mad.lo.s32 	%r1, %r7, %r8, %r6;
	xor.b32  	%r2, %r5, %r1;
	setp.le.s32 	%p1, %r2, %r1;
	@%p1 bra 	$L__BB0_7;
	div.s32 	%r3, %r1, %r4;
	and.b32  	%r9, %r3, 1;
	setp.eq.b32 	%p2, %r9, 1;
	@%p2 bra 	$L__BB0_4;
	mul.wide.s32 	%rd9, %r1, 4;
	add.s64 	%rd2, %rd1, %rd9;
	ld.global.f32 	%f1, [%rd2];
	mul.wide.s32 	%rd10, %r2, 4;
	add.s64 	%rd3, %rd1, %rd10;
	ld.global.f32 	%f2, [%rd3];
	setp.leu.f32 	%p5, %f1, %f2;
	@%p5 bra 	$L__BB0_7;
	st.global.f32 	[%rd2], %f2;
	st.global.f32 	[%rd3], %f1;
	bra.uni 	$L__BB0_7;
$L__BB0_4:
	and.b32  	%r10, %r3, -2147483647;
	setp.ne.s32 	%p3, %r10, 1;
	@%p3 bra 	$L__BB0_7;
	mul.wide.s32 	%rd7, %r1, 4;
	add.s64 	%rd4, %rd1, %rd7;
	ld.global.f32 	%f3, [%rd4];
	mul.wide.s32 	%rd8, %r2, 4;
	add.s64 	%rd5, %rd1, %rd8;
	ld.global.f32 	%f4, [%rd5];
	setp.geu.f32 	%p4, %f3, %f4;
	@%p4 bra 	$L__BB0_7;
	st.global.f32 	[%rd4], %f4;
	st.global.f32 	[%rd5], %f3;
$L__BB0_7:
	ret;

}
	// .globl	_Z18merge_bitonic_sortPfi
.visible .entry _Z18merge_bitonic_sortPfi(
	.param .u64 .ptr .align 1 _Z18merge_bitonic_sortPfi_param_0,
	.param .u32 _Z18merge_bitonic_sortPfi_param_1
)
{
	.reg .pred 	%p<9>;
	.reg .b32 	%r<18>;
	.reg .b32 	%f<5>;
	.reg .b64 	%rd<9>;

	ld.param.u64 	%rd5, [_Z18merge_bitonic_sortPfi_param_0];
	ld.param.u32 	%r9, [_Z18merge_bitonic_sortPfi_param_1];
	cvta.to.global.u64 	%rd1, %rd5;
	mov.u32 	%r10, %tid.x;
	mov.u32 	%r11, %ntid.x;
	mov.u32 	%r12, %ctaid.x;
	mad.lo.s32 	%r1, %r11, %r12, %r10;
	min.u32 	%r2, %r9, %r11;
	setp.lt.u32 	%p1, %r2, 2;
	@%p1 bra 	$L__BB1_12;
	mul.wide.s32 	%rd6, %r1, 4;
	add.s64 	%rd2, %rd1, %rd6;
	mov.b32 	%r16, 2;
$L__BB1_2:
	mov.u32 	%r17, %r16;
$L__BB1_3:
	mov.u32 	%r4, %r17;
	shr.u32 	%r17, %r4, 1;
	xor.b32  	%r6, %r17, %r1;
	setp.le.s32 	%p2, %r6, %r1;
	@%p2 bra 	$L__BB1_10;
	div.s32 	%r7, %r1, %r16;
	and.b32  	%r14, %r7, 1;
	setp.eq.b32 	%p3, %r14, 1;
	@%p3 bra 	$L__BB1_7;
	ld.global.f32 	%f1, [%rd2];
	mul.wide.s32 	%rd8, %r6, 4;
	add.s64 	%rd3, %rd1, %rd8;
	ld.global.f32 	%f2, [%rd3];
	setp.leu.f32 	%p6, %f1, %f2;
	@%p6 bra 	$L__BB1_10;
	st.global.f32 	[%rd2], %f2;
	st.global.f32 	[%rd3], %f1;
	bra.uni 	$L__BB1_10;
$L__BB1_7:
	and.b32  	%r15, %r7, -2147483647;
	setp.ne.s32 	%p4, %r15, 1;
	@%p4 bra 	$L__BB1_10;
	ld.global.f32 	%f3, [%rd2];
	mul.wide.s32 	%rd7, %r6, 4;
	add.s64 	%rd4, %rd1, %rd7;
	ld.global.f32 	%f4, [%rd4];
	setp.geu.f32 	%p5, %f3, %f4;
	@%p5 bra 	$L__BB1_10;
	st.global.f32 	[%rd2], %f4;
	st.global.f32 	[%rd4], %f3;
$L__BB1_10:
	bar.sync 	0;
	setp.gt.u32 	%p7, %r4, 3;
	@%p7 bra 	$L__BB1_3;
	shl.b32 	%r16, %r16, 1;
	setp.le.s32 	%p8, %r16, %r2;
	@%p8 bra 	$L__BB1_2;
$L__BB1_12:
	ret;

}
	// .globl	_Z18merge2bitonic_sortPfiii
.visible .entry _Z18merge2bitonic_sortPfiii(
	.param .u64 .ptr .align 1 _Z18merge2bitonic_sortPfiii_param_0,
	.param .u32 _Z18merge2bitonic_sortPfiii_param_1,
	.param .u32 _Z18merge2bitonic_sortPfiii_param_2,
	.param .u32 _Z18merge2bitonic_sortPfiii_param_3
)
{
	.reg .pred 	%p<8>;
	.reg .b32 	%r<14>;
	.reg .b32 	%f<5>;
	.reg .b64 	%rd<9>;

	ld.param.u64 	%rd5, [_Z18merge2bitonic_sortPfiii_param_0];
	ld.param.u32 	%r6, [_Z18merge2bitonic_sortPfiii_param_2];
	ld.param.u32 	%r13, [_Z18merge2bitonic_sortPfiii_param_3];
	cvta.to.global.u64 	%rd1, %rd5;
	mov.u32 	%r8, %tid.x;
	mov.u32 	%r9, %ntid.x;
	mov.u32 	%r10, %ctaid.x;
	mad.lo.s32 	%r1, %r9, %r10, %r8;
	setp.lt.s32 	%p1, %r13, 2;
	@%p1 bra 	$L__BB2_10;
	mul.wide.s32 	%rd6, %r1, 4;
	add.s64 	%rd2, %rd1, %rd6;
	div.s32 	%r5, %r1, %r6;
$L__BB2_2:
	mov.u32 	%r2, %r13;
	shr.u32 	%r13, %r2, 1;
	xor.b32  	%r4, %r13, %r1;
	setp.le.s32 	%p2, %r4, %r1;
	@%p2 bra 	$L__BB2_9;
	and.b32  	%r11, %r5, 1;
	setp.eq.b32 	%p3, %r11, 1;
	@%p3 bra 	$L__BB2_6;
	ld.global.f32 	%f1, [%rd2];
	mul.wide.s32 	%rd8, %r4, 4;
	add.s64 	%rd3, %rd1, %rd8;
	ld.global.f32 	%f2, [%rd3];
	setp.leu.f32 	%p6, %f1, %f2;
	@%p6 bra 	$L__BB2_9;
	st.global.f32 	[%rd2], %f2;
	st.global.f32 	[%rd3], %f1;
	bra.uni 	$L__BB2_9;
$L__BB2_6:
	and.b32  	%r12, %r5, -2147483647;
	setp.ne.s32 	%p4, %r12, 1;
	@%p4 bra 	$L__BB2_9;
	ld.global.f32 	%f3, [%rd2];
	mul.wide.s32 	%rd7, %r4, 4;
	add.s64 	%rd4, %rd1, %rd7;
	ld.global.f32 	%f4, [%rd4];
	setp.geu.f32 	%p5, %f3, %f4;
	@%p5 bra 	$L__BB2_9;
	st.global.f32 	[%rd2], %f4;
	st.global.f32 	[%rd4], %f3;
$L__BB2_9:
	bar.sync 	0;
	setp.gt.u32 	%p7, %r2, 3;
	@%p7 bra 	$L__BB2_2;
$L__BB2_10:
	ret;

}
	// .globl	_Z11shared_sortPfi
.visible .entry _Z11shared_sortPfi(
	.param .u64 .ptr .align 1 _Z11shared_sortPfi_param_0,
	.param .u32 _Z11shared_sortPfi_param_1
)
{
	.reg .pred 	%p<9>;
	.reg .b32 	%r<27>;
	.reg .b32 	%f<9>;
	.reg .b64 	%rd<5>;

	ld.param.u64 	%rd2, [_Z11shared_sortPfi_param_0];
	ld.param.u32 	%r13, [_Z11shared_sortPfi_param_1];
	cvta.to.global.u64 	%rd3, %rd2;
	mov.u32 	%r1, %tid.x;
	mov.u32 	%r14, %ntid.x;
	mov.u32 	%r15, %ctaid.x;
	mad.lo.s32 	%r2, %r14, %r15, %r1;
	mul.wide.s32 	%rd4, %r2, 4;
	add.s64 	%rd1, %rd3, %rd4;
	ld.global.f32 	%f8, [%rd1];
	shl.b32 	%r16, %r1, 2;
	mov.u32 	%r17, smem;
	add.s32 	%r3, %r17, %r16;
	st.shared.f32 	[%r3], %f8;
	min.u32 	%r4, %r13, %r14;
	setp.lt.u32 	%p1, %r4, 2;
	@%p1 bra 	$L__BB3_13;
	mov.b32 	%r25, 2;
$L__BB3_2:
	mov.u32 	%r26, %r25;
$L__BB3_3:
	mov.u32 	%r6, %r26;
	shr.u32 	%r26, %r6, 1;
	xor.b32  	%r8, %r26, %r1;
	setp.le.u32 	%p2, %r8, %r1;
	@%p2 bra 	$L__BB3_10;
	div.s32 	%r9, %r2, %r25;
	and.b32  	%r19, %r9, 1;
	setp.eq.b32 	%p3, %r19, 1;
	@%p3 bra 	$L__BB3_7;
	ld.shared.f32 	%f2, [%r3];
	shl.b32 	%r23, %r8, 2;
	add.s32 	%r10, %r17, %r23;
	ld.shared.f32 	%f3, [%r10];
	setp.leu.f32 	%p6, %f2, %f3;
	@%p6 bra 	$L__BB3_10;
	st.shared.f32 	[%r3], %f3;
	st.shared.f32 	[%r10], %f2;
	bra.uni 	$L__BB3_10;
$L__BB3_7:
	and.b32  	%r20, %r9, -2147483647;
	setp.ne.s32 	%p4, %r20, 1;
	@%p4 bra 	$L__BB3_10;
	ld.shared.f32 	%f4, [%r3];
	shl.b32 	%r21, %r8, 2;
	add.s32 	%r11, %r17, %r21;
	ld.shared.f32 	%f5, [%r11];
	setp.geu.f32 	%p5, %f4, %f5;
	@%p5 bra 	$L__BB3_10;
	st.shared.f32 	[%r3], %f5;
	st.shared.f32 	[%r11], %f4;
$L__BB3_10:
	bar.sync 	0;
	setp.gt.u32 	%p7, %r6, 3;
	@%p7 bra 	$L__BB3_3;
	shl.b32 	%r25, %r25, 1;
	setp.le.s32 	%p8, %r25, %r4;
	@%p8 bra 	$L__BB3_2;
	ld.shared.f32 	%f8, [%r3];
$L__BB3_13:
	st.global.f32 	[%rd1], %f8;
	ret;

}
	// .globl	_Z25shared_merge2bitonic_sortPfiii
.visible .entry _Z25shared_merge2bitonic_sortPfiii(
	.param .u64 .ptr .align 1 _Z25shared_merge2bitonic_sortPfiii_param_0,
	.param .u32 _Z25shared_merge2bitonic_sortPfiii_param_1,
	.param .u32 _Z25shared_merge2bitonic_sortPfiii_param_2,
	.param .u32 _Z25shared_merge2bitonic_sortPfiii_param_3
)
{
	.reg .pred 	%p<8>;
	.reg .b32 	%r<23>;
	.reg .b32 	%f<7>;
	.reg .b64 	%rd<5>;

	ld.param.u64 	%rd2, [_Z25shared_merge2bitonic_sortPfiii_param_0];
	ld.param.u32 	%r10, [_Z25shared_merge2bitonic_sortPfiii_param_2];
	ld.param.u32 	%r22, [_Z25shared_merge2bitonic_sortPfiii_param_3];
	cvta.to.global.u64 	%rd3, %rd2;
	mov.u32 	%r1, %tid.x;
	mov.u32 	%r12, %ntid.x;
	mov.u32 	%r13, %ctaid.x;
	mad.lo.s32 	%r2, %r12, %r13, %r1;
	mul.wide.s32 	%rd4, %r2, 4;
	add.s64 	%rd1, %rd3, %rd4;
	ld.global.f32 	%f5, [%rd1];
	shl.b32 	%r14, %r1, 2;
	mov.u32 	%r15, smem;
	add.s32 	%r3, %r15, %r14;
	st.shared.f32 	[%r3], %f5;
	bar.sync 	0;
	setp.lt.s32 	%p1, %r22, 2;
	@%p1 bra 	$L__BB4_10;
	div.s32 	%r7, %r2, %r10;
$L__BB4_2:
	mov.u32 	%r4, %r22;
	shr.u32 	%r22, %r4, 1;
	xor.b32  	%r6, %r22, %r1;
	setp.le.u32 	%p2, %r6, %r1;
	@%p2 bra 	$L__BB4_9;
	and.b32  	%r16, %r7, 1;
	setp.eq.b32 	%p3, %r16, 1;
	@%p3 bra 	$L__BB4_6;
	ld.shared.f32 	%f1, [%r3];
	shl.b32 	%r20, %r6, 2;
	add.s32 	%r8, %r15, %r20;
	ld.shared.f32 	%f2, [%r8];
	setp.leu.f32 	%p6, %f1, %f2;
	@%p6 bra 	$L__BB4_9;
	st.shared.f32 	[%r3], %f2;
	st.shared.f32 	[%r8], %f1;
	bra.uni 	$L__BB4_9;
$L__BB4_6:
	and.b32  	%r17, %r7, -2147483647;
	setp.ne.s32 	%p4, %r17, 1;
	@%p4 bra 	$L__BB4_9;
	ld.shared.f32 	%f3, [%r3];
	shl.b32 	%r18, %r6, 2;
	add.s32 	%r9, %r15, %r18;
	ld.shared.f32 	%f4, [%r9];
	setp.geu.f32 	%p5, %f3, %f4;
	@%p5 bra 	$L__BB4_9;
	st.shared.f32 	[%r3], %f4;
	st.shared.f32 	[%r9], %f3;
$L__BB4_9:
	bar.sync 	0;
	setp.gt.u32 	%p7, %r4, 3;
	@%p7 bra 	$L__BB4_2;
$L__BB4_10:
	ld.shared.f32 	%f6, [%r3];
	st.global.f32 	[%rd1], %f6;
	ret;

}
	// .globl	_Z26shared_merge2bitonic_sort2Pfiii
.visible .entry _Z26shared_merge2bitonic_sort2Pfiii(
	.param .u64 .ptr .align 1 _Z26shared_merge2bitonic_sort2Pfiii_param_0,
	.param .u32 _Z26shared_merge2bitonic_sort2Pfiii_param_1,
	.param .u32 _Z26shared_merge2bitonic_sort2Pfiii_param_2,
	.param .u32 _Z26shared_merge2bitonic_sort2Pfiii_param_3
)
{
	.reg .pred 	%p<13>;
	.reg .b32 	%r<27>;
	.reg .b32 	%f<7>;
	.reg .b64 	%rd<5>;

	ld.param.u64 	%rd2, [_Z26shared_merge2bitonic_sort2Pfiii_param_0];
	ld.param.u32 	%r13, [_Z26shared_merge2bitonic_sort2Pfiii_param_2];
	ld.param.u32 	%r26, [_Z26shared_merge2bitonic_sort2Pfiii_param_3];
	cvta.to.global.u64 	%rd3, %rd2;
	mov.u32 	%r1, %tid.x;
	mov.u32 	%r14, %ntid.x;
	mov.u32 	%r15, %ctaid.x;
	mad.lo.s32 	%r16, %r14, %r15, %r1;
	mul.wide.s32 	%rd4, %r16, 4;
	add.s64 	%rd1, %rd3, %rd4;
	ld.global.f32 	%f5, [%rd1];
	shl.b32 	%r17, %r1, 2;
	mov.u32 	%r18, smem;
	add.s32 	%r2, %r18, %r17;
	st.shared.f32 	[%r2], %f5;
	bar.sync 	0;
	div.s32 	%r3, %r16, %r13;
	and.b32  	%r19, %r3, 1;
	setp.eq.b32 	%p1, %r19, 1;
	setp.lt.s32 	%p2, %r26, 2;
	or.pred  	%p3, %p1, %p2;
	@%p3 bra 	$L__BB5_6;
	mov.u32 	%r25, %r26;
$L__BB5_2:
	mov.u32 	%r4, %r25;
	shr.u32 	%r25, %r4, 1;
	xor.b32  	%r6, %r25, %r1;
	setp.le.u32 	%p4, %r6, %r1;
	@%p4 bra 	$L__BB5_5;
	ld.shared.f32 	%f1, [%r2];
	shl.b32 	%r20, %r6, 2;
	add.s32 	%r7, %r18, %r20;
	ld.shared.f32 	%f2, [%r7];
	setp.leu.f32 	%p5, %f1, %f2;
	@%p5 bra 	$L__BB5_5;
	st.shared.f32 	[%r2], %f2;
	st.shared.f32 	[%r7], %f1;
$L__BB5_5:
	bar.sync 	0;
	setp.gt.u32 	%p6, %r4, 3;
	@%p6 bra 	$L__BB5_2;
$L__BB5_6:
	setp.lt.s32 	%p7, %r26, 2;
	and.b32  	%r22, %r3, -2147483647;
	setp.ne.s32 	%p8, %r22, 1;
	or.pred  	%p9, %p8, %p7;
	@%p9 bra 	$L__BB5_11;
$L__BB5_7:
	mov.u32 	%r8, %r26;
	shr.u32 	%r26, %r8, 1;
	xor.b32  	%r10, %r26, %r1;
	setp.le.u32 	%p10, %r10, %r1;
	@%p10 bra 	$L__BB5_10;
	ld.shared.f32 	%f3, [%r2];
	shl.b32 	%r23, %r10, 2;
	add.s32 	%r11, %r18, %r23;
	ld.shared.f32 	%f4, [%r11];
	setp.geu.f32 	%p11, %f3, %f4;
	@%p11 bra 	$L__BB5_10;
	st.shared.f32 	[%r2], %f4;
	st.shared.f32 	[%r11], %f3;
$L__BB5_10:
	bar.sync 	0;
	setp.gt.u32 	%p12, %r8, 3;
	@%p12 bra 	$L__BB5_7;
$L__BB5_11:
	ld.shared.f32 	%f6, [%r2];
	st.global.f32 	[%rd1], %f6;
	ret;

}
	// .globl	_Z33unroll_shared_merge2bitonic_sort2Pfiii
.visible .entry _Z33unroll_shared_merge2bitonic_sort2Pfiii(
	.param .u64 .ptr .align 1 _Z33unroll_shared_merge2bitonic_sort2Pfiii_param_0,
	.param .u32 _Z33unroll_shared_merge2bitonic_sort2Pfiii_param_1,
	.param .u32 _Z33unroll_shared_merge2bitonic_sort2Pfiii_param_2,
	.param .u32 _Z33unroll_shared_merge2bitonic_sort2Pfiii_param_3
)
{
	.reg .pred 	%p<47>;
	.reg .b32 	%r<99>;
	.reg .b32 	%f<43>;
	.reg .b64 	%rd<5>;

	ld.param.u64 	%rd2, [_Z33unroll_shared_merge2bitonic_sort2Pfiii_param_0];
	ld.param.u32 	%r49, [_Z33unroll_shared_merge2bitonic_sort2Pfiii_param_2];
	ld.param.u32 	%r98, [_Z33unroll_shared_merge2bitonic_sort2Pfiii_param_3];
	cvta.to.global.u64 	%rd3, %rd2;
	mov.u32 	%r1, %tid.x;
	mov.u32 	%r50, %ntid.x;
	mov.u32 	%r51, %ctaid.x;
	mad.lo.s32 	%r52, %r50, %r51, %r1;
	mul.wide.s32 	%rd4, %r52, 4;
	add.s64 	%rd1, %rd3, %rd4;
	ld.global.f32 	%f41, [%rd1];
	shl.b32 	%r53, %r1, 2;
	mov.u32 	%r54, smem;
	add.s32 	%r2, %r54, %r53;
	st.shared.f32 	[%r2], %f41;
	bar.sync 	0;
	div.s32 	%r3, %r52, %r49;
	and.b32  	%r55, %r3, 1;
	setp.eq.b32 	%p1, %r55, 1;
	@%p1 bra 	$L__BB6_35;
	setp.lt.s32 	%p2, %r98, 514;
	@%p2 bra 	$L__BB6_7;
	mov.u32 	%r97, %r98;
$L__BB6_3:
	mov.u32 	%r4, %r97;
	shr.u32 	%r97, %r4, 1;
	xor.b32  	%r6, %r97, %r1;
	setp.le.u32 	%p3, %r6, %r1;
	@%p3 bra 	$L__BB6_6;
	ld.shared.f32 	%f1, [%r2];
	shl.b32 	%r56, %r6, 2;
	add.s32 	%r7, %r54, %r56;
	ld.shared.f32 	%f2, [%r7];
	setp.leu.f32 	%p4, %f1, %f2;
	@%p4 bra 	$L__BB6_6;
	st.shared.f32 	[%r2], %f2;
	st.shared.f32 	[%r7], %f1;
$L__BB6_6:
	bar.sync 	0;
	setp.gt.u32 	%p5, %r4, 1027;
	@%p5 bra 	$L__BB6_3;
$L__BB6_7:
	xor.b32  	%r8, %r1, 256;
	setp.le.u32 	%p6, %r8, %r1;
	@%p6 bra 	$L__BB6_10;
	ld.shared.f32 	%f3, [%r2];
	shl.b32 	%r58, %r8, 2;
	add.s32 	%r9, %r54, %r58;
	ld.shared.f32 	%f4, [%r9];
	setp.leu.f32 	%p7, %f3, %f4;
	@%p7 bra 	$L__BB6_10;
	st.shared.f32 	[%r2], %f4;
	st.shared.f32 	[%r9], %f3;
$L__BB6_10:
	bar.sync 	0;
	xor.b32  	%r10, %r1, 128;
	setp.le.u32 	%p8, %r10, %r1;
	@%p8 bra 	$L__BB6_13;
	ld.shared.f32 	%f5, [%r2];
	shl.b32 	%r60, %r10, 2;
	add.s32 	%r11, %r54, %r60;
	ld.shared.f32 	%f6, [%r11];
	setp.leu.f32 	%p9, %f5, %f6;
	@%p9 bra 	$L__BB6_13;
	st.shared.f32 	[%r2], %f6;
	st.shared.f32 	[%r11], %f5;
$L__BB6_13:
	bar.sync 	0;
	xor.b32  	%r12, %r1, 64;
	setp.le.u32 	%p10, %r12, %r1;
	@%p10 bra 	$L__BB6_16;
	ld.shared.f32 	%f7, [%r2];
	shl.b32 	%r62, %r12, 2;
	add.s32 	%r13, %r54, %r62;
	ld.shared.f32 	%f8, [%r13];
	setp.leu.f32 	%p11, %f7, %f8;
	@%p11 bra 	$L__BB6_16;
	st.shared.f32 	[%r2], %f8;
	st.shared.f32 	[%r13], %f7;
$L__BB6_16:
	bar.sync 	0;
	xor.b32  	%r14, %r1, 32;
	setp.le.u32 	%p12, %r14, %r1;
	@%p12 bra 	$L__BB6_19;
	ld.shared.f32 	%f9, [%r2];
	shl.b32 	%r64, %r14, 2;
	add.s32 	%r15, %r54, %r64;
	ld.shared.f32 	%f10, [%r15];
	setp.leu.f32 	%p13, %f9, %f10;
	@%p13 bra 	$L__BB6_19;
	st.shared.f32 	[%r2], %f10;
	st.shared.f32 	[%r15], %f9;
$L__BB6_19:
	bar.sync 	0;
	xor.b32  	%r16, %r1, 16;
	setp.le.u32 	%p14, %r16, %r1;
	@%p14 bra 	$L__BB6_22;
	ld.shared.f32 	%f11, [%r2];
	shl.b32 	%r66, %r16, 2;
	add.s32 	%r17, %r54, %r66;
	ld.shared.f32 	%f12, [%r17];
	setp.leu.f32 	%p15, %f11, %f12;
	@%p15 bra 	$L__BB6_22;
	st.shared.f32 	[%r2], %f12;
	st.shared.f32 	[%r17], %f11;
$L__BB6_22:
	bar.sync 	0;
	xor.b32  	%r18, %r1, 8;
	setp.le.u32 	%p16, %r18, %r1;
	@%p16 bra 	$L__BB6_25;
	ld.shared.f32 	%f13, [%r2];
	shl.b32 	%r68, %r18, 2;
	add.s32 	%r19, %r54, %r68;
	ld.shared.f32 	%f14, [%r19];
	setp.leu.f32 	%p17, %f13, %f14;
	@%p17 bra 	$L__BB6_25;
	st.shared.f32 	[%r2], %f14;
	st.shared.f32 	[%r19], %f13;
$L__BB6_25:
	bar.sync 	0;
	xor.b32  	%r20, %r1, 4;
	setp.le.u32 	%p18, %r20, %r1;
	@%p18 bra 	$L__BB6_28;
	ld.shared.f32 	%f15, [%r2];
	shl.b32 	%r70, %r20, 2;
	add.s32 	%r21, %r54, %r70;
	ld.shared.f32 	%f16, [%r21];
	setp.leu.f32 	%p19, %f15, %f16;
	@%p19 bra 	$L__BB6_28;
	st.shared.f32 	[%r2], %f16;
	st.shared.f32 	[%r21], %f15;
$L__BB6_28:
	bar.sync 	0;
	xor.b32  	%r22, %r1, 2;
	setp.le.u32 	%p20, %r22, %r1;
	@%p20 bra 	$L__BB6_31;
	ld.shared.f32 	%f17, [%r2];
	shl.b32 	%r72, %r22, 2;
	add.s32 	%r23, %r54, %r72;
	ld.shared.f32 	%f18, [%r23];
	setp.leu.f32 	%p21, %f17, %f18;
	@%p21 bra 	$L__BB6_31;
	st.shared.f32 	[%r2], %f18;
	st.shared.f32 	[%r23], %f17;
$L__BB6_31:
	bar.sync 	0;
	xor.b32  	%r24, %r1, 1;
	setp.le.u32 	%p22, %r24, %r1;
	@%p22 bra 	$L__BB6_34;
	ld.shared.f32 	%f19, [%r2];
	shl.b32 	%r74, %r24, 2;
	add.s32 	%r25, %r54, %r74;
	ld.shared.f32 	%f20, [%r25];
	setp.leu.f32 	%p23, %f19, %f20;
	@%p23 bra 	$L__BB6_34;
	st.shared.f32 	[%r2], %f20;
	st.shared.f32 	[%r25], %f19;
$L__BB6_34:
	bar.sync 	0;
$L__BB6_35:
	and.b32  	%r76, %r3, -2147483647;
	setp.ne.s32 	%p24, %r76, 1;
	@%p24 bra 	$L__BB6_69;
	setp.lt.s32 	%p25, %r98, 2;
	@%p25 bra 	$L__BB6_41;
$L__BB6_37:
	mov.u32 	%r26, %r98;
	shr.u32 	%r98, %r26, 1;
	xor.b32  	%r28, %r98, %r1;
	setp.le.u32 	%p26, %r28, %r1;
	@%p26 bra 	$L__BB6_40;
	ld.shared.f32 	%f21, [%r2];
	shl.b32 	%r77, %r28, 2;
	add.s32 	%r29, %r54, %r77;
	ld.shared.f32 	%f22, [%r29];
	setp.geu.f32 	%p27, %f21, %f22;
	@%p27 bra 	$L__BB6_40;
	st.shared.f32 	[%r2], %f22;
	st.shared.f32 	[%r29], %f21;
$L__BB6_40:
	bar.sync 	0;
	setp.gt.u32 	%p28, %r26, 3;
	@%p28 bra 	$L__BB6_37;
$L__BB6_41:
	xor.b32  	%r30, %r1, 256;
	setp.le.u32 	%p29, %r30, %r1;
	@%p29 bra 	$L__BB6_44;
	ld.shared.f32 	%f23, [%r2];
	shl.b32 	%r79, %r30, 2;
	add.s32 	%r31, %r54, %r79;
	ld.shared.f32 	%f24, [%r31];
	setp.geu.f32 	%p30, %f23, %f24;
	@%p30 bra 	$L__BB6_44;
	st.shared.f32 	[%r2], %f24;
	st.shared.f32 	[%r31], %f23;
$L__BB6_44:
	bar.sync 	0;
	xor.b32  	%r32, %r1, 128;
	setp.le.u32 	%p31, %r32, %r1;
	@%p31 bra 	$L__BB6_47;
	ld.shared.f32 	%f25, [%r2];
	shl.b32 	%r81, %r32, 2;
	add.s32 	%r33, %r54, %r81;
	ld.shared.f32 	%f26, [%r33];
	setp.geu.f32 	%p32, %f25, %f26;
	@%p32 bra 	$L__BB6_47;
	st.shared.f32 	[%r2], %f26;
	st.shared.f32 	[%r33], %f25;
$L__BB6_47:
	bar.sync 	0;
	xor.b32  	%r34, %r1, 64;
	setp.le.u32 	%p33, %r34, %r1;
	@%p33 bra 	$L__BB6_50;
	ld.shared.f32 	%f27, [%r2];
	shl.b32 	%r83, %r34, 2;
	add.s32 	%r35, %r54, %r83;
	ld.shared.f32 	%f28, [%r35];
	setp.geu.f32 	%p34, %f27, %f28;
	@%p34 bra 	$L__BB6_50;
	st.shared.f32 	[%r2], %f28;
	st.shared.f32 	[%r35], %f27;
$L__BB6_50:
	bar.sync 	0;
	xor.b32  	%r36, %r1, 32;
	setp.le.u32 	%p35, %r36, %r1;
	@%p35 bra 	$L__BB6_53;
	ld.shared.f32 	%f29, [%r2];
	shl.b32 	%r85, %r36, 2;
	add.s32 	%r37, %r54, %r85;
	ld.shared.f32 	%f30, [%r37];
	setp.geu.f32 	%p36, %f29, %f30;
	@%p36 bra 	$L__BB6_53;
	st.shared.f32 	[%r2], %f30;
	st.shared.f32 	[%r37], %f29;
$L__BB6_53:
	bar.sync 	0;
	xor.b32  	%r38, %r1, 16;
	setp.le.u32 	%p37, %r38, %r1;
	@%p37 bra 	$L__BB6_56;
	ld.shared.f32 	%f31, [%r2];
	shl.b32 	%r87, %r38, 2;
	add.s32 	%r39, %r54, %r87;
	ld.shared.f32 	%f32, [%r39];
	setp.geu.f32 	%p38, %f31, %f32;
	@%p38 bra 	$L__BB6_56;
	st.shared.f32 	[%r2], %f32;
	st.shared.f32 	[%r39], %f31;
$L__BB6_56:
	bar.sync 	0;
	xor.b32  	%r40, %r1, 8;
	setp.le.u32 	%p39, %r40, %r1;
	@%p39 bra 	$L__BB6_59;
	ld.shared.f32 	%f33, [%r2];
	shl.b32 	%r89, %r40, 2;
	add.s32 	%r41, %r54, %r89;
	ld.shared.f32 	%f34, [%r41];
	setp.geu.f32 	%p40, %f33, %f34;
	@%p40 bra 	$L__BB6_59;
	st.shared.f32 	[%r2], %f34;
	st.shared.f32 	[%r41], %f33;
$L__BB6_59:
	bar.sync 	0;
	xor.b32  	%r42, %r1, 4;
	setp.le.u32 	%p41, %r42, %r1;
	@%p41 bra 	$L__BB6_62;
	ld.shared.f32 	%f35, [%r2];
	shl.b32 	%r91, %r42, 2;
	add.s32 	%r43, %r54, %r91;
	ld.shared.f32 	%f36, [%r43];
	setp.geu.f32 	%p42, %f35, %f36;
	@%p42 bra 	$L__BB6_62;
	st.shared.f32 	[%r2], %f36;
	st.shared.f32 	[%r43], %f35;
$L__BB6_62:
	bar.sync 	0;
	xor.b32  	%r44, %r1, 2;
	setp.le.u32 	%p43, %r44, %r1;
	@%p43 bra 	$L__BB6_65;
	ld.shared.f32 	%f37, [%r2];
	shl.b32 	%r93, %r44, 2;
	add.s32 	%r45, %r54, %r93;
	ld.shared.f32 	%f38, [%r45];
	setp.geu.f32 	%p44, %f37, %f38;
	@%p44 bra 	$L__BB6_65;
	st.shared.f32 	[%r2], %f38;
	st.shared.f32 	[%r45], %f37;
$L__BB6_65:
	bar.sync 	0;
	xor.b32  	%r46, %r1, 1;
	setp.le.u32 	%p45, %r46, %r1;
	@%p45 bra 	$L__BB6_68;
	ld.shared.f32 	%f39, [%r2];
	shl.b32 	%r95, %r46, 2;
	add.s32 	%r47, %r54, %r95;
	ld.shared.f32 	%f40, [%r47];
	setp.geu.f32 	%p46, %f39, %f40;
	@%p46 bra 	$L__BB6_68;
	st.shared.f32 	[%r2], %f40;
	st.shared.f32 	[%r47], %f39;
$L__BB6_68:
	bar.sync 	0;
$L__BB6_69:
	ld.shared.f32 	%f42, [%r2];
	st.global.f32 	[%rd1], %f42;
	ret;

}


// ===== COMPILED SASS (sm_100) =====

	.target	sm_100

	.elftype	@"ET_EXEC"


//--------------------- .note.nv.tkinfo           --------------------------
	.section	.note.nv.tkinfo,"",@"SHT_NOTE"
	.sectionflags	@"SHF_NOTE_NV_TKINFO"
	.tkinfo
        /*0018*/ 	.word	0x00000002
        /*0030*/ 	.string	""
        /*0030*/ 	.string	"ptxas"
        /*0030*/ 	.string	"Cuda compilation tools, release 13.0, V13.0.88"
        /*0030*/ 	.string	"Build cuda_13.0.r13.0/compiler.36424714_0"
        /*0030*/ 	.string	"-arch sm_100 -m 64 "



//--------------------- .note.nv.cuinfo           --------------------------
	.section	.note.nv.cuinfo,"",@"SHT_NOTE"
	.sectionflags	@"SHF_NOTE_NV_CUINFO"
        /*0018*/ 	.short	0x0002
        /*001a*/ 	.short	0x0064
        /*001c*/ 	.short	0x0082
	.zero		2


//--------------------- .nv.info                  --------------------------
	.section	.nv.info,"",@"SHT_CUDA_INFO"
	.align	4


	//----- nvinfo : EIATTR_REGCOUNT
	.align		4
        /*0000*/ 	.byte	0x04, 0x2f
        /*0002*/ 	.short	(.L_1 - .L_0)
	.align		4
.L_0:
        /*0004*/ 	.word	index@(_Z18naive_bitonic_sortPfii)
        /*0008*/ 	.word	0x0000000c


	//----- nvinfo : EIATTR_FRAME_SIZE
	.align		4
.L_1:
        /*000c*/ 	.byte	0x04, 0x11
        /*000e*/ 	.short	(.L_3 - .L_2)
	.align		4
.L_2:
        /*0010*/ 	.word	index@(_Z18naive_bitonic_sortPfii)
        /*0014*/ 	.word	0x00000000


	//----- nvinfo : EIATTR_REGCOUNT
	.align		4
.L_3:
        /*0018*/ 	.byte	0x04, 0x2f
        /*001a*/ 	.short	(.L_5 - .L_4)
	.align		4
.L_4:
        /*001c*/ 	.word	index@(_Z18merge_bitonic_sortPfi)
        /*0020*/ 	.word	0x00000015


	//----- nvinfo : EIATTR_FRAME_SIZE
	.align		4
.L_5:
        /*0024*/ 	.byte	0x04, 0x11
        /*0026*/ 	.short	(.L_7 - .L_6)
	.align		4
.L_6:
        /*0028*/ 	.word	index@(_Z18merge_bitonic_sortPfi)
        /*002c*/ 	.word	0x00000000


	//----- nvinfo : EIATTR_REGCOUNT
	.align		4
.L_7:
        /*0030*/ 	.byte	0x04, 0x2f
        /*0032*/ 	.short	(.L_9 - .L_8)
	.align		4
.L_8:
        /*0034*/ 	.word	index@(_Z18merge2bitonic_sortPfiii)
        /*0038*/ 	.word	0x0000000d


	//----- nvinfo : EIATTR_FRAME_SIZE
	.align		4
.L_9:
        /*003c*/ 	.byte	0x04, 0x11
        /*003e*/ 	.short	(.L_11 - .L_10)
	.align		4
.L_10:
        /*0040*/ 	.word	index@(_Z18merge2bitonic_sortPfiii)
        /*0044*/ 	.word	0x00000000


	//----- nvinfo : EIATTR_REGCOUNT
	.align		4
.L_11:
        /*0048*/ 	.byte	0x04, 0x2f
        /*004a*/ 	.short	(.L_13 - .L_12)
	.align		4
.L_12:
        /*004c*/ 	.word	index@(_Z11shared_sortPfi)
        /*0050*/ 	.word	0x00000014


	//----- nvinfo : EIATTR_FRAME_SIZE
	.align		4
.L_13:
        /*0054*/ 	.byte	0x04, 0x11
        /*0056*/ 	.short	(.L_15 - .L_14)
	.align		4
.L_14:
        /*0058*/ 	.word	index@(_Z11shared_sortPfi)
        /*005c*/ 	.word	0x00000000


	//----- nvinfo : EIATTR_REGCOUNT
	.align		4
.L_15:
        /*0060*/ 	.byte	0x04, 0x2f
        /*0062*/ 	.short	(.L_17 - .L_16)
	.align		4
.L_16:
        /*0064*/ 	.word	index@(_Z25shared_merge2bitonic_sortPfiii)
        /*0068*/ 	.word	0x0000000f


	//----- nvinfo : EIATTR_FRAME_SIZE
	.align		4
.L_17:
        /*006c*/ 	.byte	0x04, 0x11
        /*006e*/ 	.short	(.L_19 - .L_18)
	.align		4
.L_18:
        /*0070*/ 	.word	index@(_Z25shared_merge2bitonic_sortPfiii)
        /*0074*/ 	.word	0x00000000


	//----- nvinfo : EIATTR_REGCOUNT
	.align		4
.L_19:
        /*0078*/ 	.byte	0x04, 0x2f
        /*007a*/ 	.short	(.L_21 - .L_20)
	.align		4
.L_20:
        /*007c*/ 	.word	index@(_Z26shared_merge2bitonic_sort2Pfiii)
        /*0080*/ 	.word	0x0000000f


	//----- nvinfo : EIATTR_FRAME_SIZE
	.align		4
.L_21:
        /*0084*/ 	.byte	0x04, 0x11
        /*0086*/ 	.short	(.L_23 - .L_22)
	.align		4
.L_22:
        /*0088*/ 	.word	index@(_Z26shared_merge2bitonic_sort2Pfiii)
        /*008c*/ 	.word	0x00000000


	//----- nvinfo : EIATTR_REGCOUNT
	.align		4
.L_23:
        /*0090*/ 	.byte	0x04, 0x2f
        /*0092*/ 	.short	(.L_25 - .L_24)
	.align		4
.L_24:
        /*0094*/ 	.word	index@(_Z33unroll_shared_merge2bitonic_sort2Pfiii)
        /*0098*/ 	.word	0x0000001a


	//----- nvinfo : EIATTR_FRAME_SIZE
	.align		4
.L_25:
        /*009c*/ 	.byte	0x04, 0x11
        /*009e*/ 	.short	(.L_27 - .L_26)
	.align		4
.L_26:
        /*00a0*/ 	.word	index@(_Z33unroll_shared_merge2bitonic_sort2Pfiii)
        /*00a4*/ 	.word	0x00000000


	//----- nvinfo : EIATTR_MIN_STACK_SIZE
	.align		4
.L_27:
        /*00a8*/ 	.byte	0x04, 0x12
        /*00aa*/ 	.short	(.L_29 - .L_28)
	.align		4
.L_28:
        /*00ac*/ 	.word	index@(_Z33unroll_shared_merge2bitonic_sort2Pfiii)
        /*00b0*/ 	.word	0x00000000


	//----- nvinfo : EIATTR_MIN_STACK_SIZE
	.align		4
.L_29:
        /*00b4*/ 	.byte	0x04, 0x12
        /*00b6*/ 	.short	(.L_31 - .L_30)
	.align		4
.L_30:
        /*00b8*/ 	.word	index@(_Z26shared_merge2bitonic_sort2Pfiii)
        /*00bc*/ 	.word	0x00000000


	//----- nvinfo : EIATTR_MIN_STACK_SIZE
	.align		4
.L_31:
        /*00c0*/ 	.byte	0x04, 0x12
        /*00c2*/ 	.short	(.L_33 - .L_32)
	.align		4
.L_32:
        /*00c4*/ 	.word	index@(_Z25shared_merge2bitonic_sortPfiii)
        /*00c8*/ 	.word	0x00000000


	//----- nvinfo : EIATTR_MIN_STACK_SIZE
	.align		4
.L_33:
        /*00cc*/ 	.byte	0x04, 0x12
        /*00ce*/ 	.short	(.L_35 - .L_34)
	.align		4
.L_34:
        /*00d0*/ 	.word	index@(_Z11shared_sortPfi)
        /*00d4*/ 	.word	0x00000000


	//----- nvinfo : EIATTR_MIN_STACK_SIZE
	.align		4
.L_35:
        /*00d8*/ 	.byte	0x04, 0x12
        /*00da*/ 	.short	(.L_37 - .L_36)
	.align		4
.L_36:
        /*00dc*/ 	.word	index@(_Z18merge2bitonic_sortPfiii)
        /*00e0*/ 	.word	0x00000000


	//----- nvinfo : EIATTR_MIN_STACK_SIZE
	.align		4
.L_37:
        /*00e4*/ 	.byte	0x04, 0x12
        /*00e6*/ 	.short	(.L_39 - .L_38)
	.align		4
.L_38:
        /*00e8*/ 	.word	index@(_Z18merge_bitonic_sortPfi)
        /*00ec*/ 	.word	0x00000000


	//----- nvinfo : EIATTR_MIN_STACK_SIZE
	.align		4
.L_39:
        /*00f0*/ 	.byte	0x04, 0x12
        /*00f2*/ 	.short	(.L_41 - .L_40)
	.align		4
.L_40:
        /*00f4*/ 	.word	index@(_Z18naive_bitonic_sortPfii)
        /*00f8*/ 	.word	0x00000000
.L_41:


//--------------------- .nv.compat                --------------------------
	.section	.nv.compat,"",@"SHT_CUDA_COMPAT_INFO"
	.align	4
        /*0000*/ 	.byte	0x02, 0x09, 0x00, 0x00, 0x02, 0x02, 0x01, 0x00, 0x02, 0x05, 0x05, 0x00, 0x03, 0x07, 0x01, 0x01
        /*0010*/ 	.byte	0x02, 0x03, 0x00, 0x00, 0x02, 0x06, 0x01, 0x00, 0x04, 0x0b, 0x08, 0x00, 0x09, 0x00, 0x00, 0x00
        /*0020*/ 	.byte	0x00, 0x00, 0x00, 0x00


//--------------------- .nv.info._Z33unroll_shared_merge2bitonic_sort2Pfiii --------------------------
	.section	.nv.info._Z33unroll_shared_merge2bitonic_sort2Pfiii,"",@"SHT_CUDA_INFO"
	.sectionflags	@""
	.align	4


	//----- nvinfo : EIATTR_CUDA_API_VERSION
	.align		4
        /*0000*/ 	.byte	0x04, 0x37
        /*0002*/ 	.short	(.L_43 - .L_42)
.L_42:
        /*0004*/ 	.word	0x00000082


	//----- nvinfo : EIATTR_KPARAM_INFO
	.align		4
.L_43:
        /*0008*/ 	.byte	0x04, 0x17
        /*000a*/ 	.short	(.L_45 - .L_44)
.L_44:
        /*000c*/ 	.word	0x00000000
        /*0010*/ 	.short	0x0003
        /*0012*/ 	.short	0x0010
        /*0014*/ 	.byte	0x00, 0xf0, 0x11, 0x00


	//----- nvinfo : EIATTR_KPARAM_INFO
	.align		4
.L_45:
        /*0018*/ 	.byte	0x04, 0x17
        /*001a*/ 	.short	(.L_47 - .L_46)
.L_46:
        /*001c*/ 	.word	0x00000000
        /*0020*/ 	.short	0x0002
        /*0022*/ 	.short	0x000c
        /*0024*/ 	.byte	0x00, 0xf0, 0x11, 0x00


	//----- nvinfo : EIATTR_KPARAM_INFO
	.align		4
.L_47:
        /*0028*/ 	.byte	0x04, 0x17
        /*002a*/ 	.short	(.L_49 - .L_48)
.L_48:
        /*002c*/ 	.word	0x00000000
        /*0030*/ 	.short	0x0001
        /*0032*/ 	.short	0x0008
        /*0034*/ 	.byte	0x00, 0xf0, 0x11, 0x00


	//----- nvinfo : EIATTR_KPARAM_INFO
	.align		4
.L_49:
        /*0038*/ 	.byte	0x04, 0x17
        /*003a*/ 	.short	(.L_51 - .L_50)
.L_50:
        /*003c*/ 	.word	0x00000000
        /*0040*/ 	.short	0x0000
        /*0042*/ 	.short	0x0000
        /*0044*/ 	.byte	0x00, 0xf5, 0x21, 0x00


	//----- nvinfo : EIATTR_SPARSE_MMA_MASK
	.align		4
.L_51:
        /*0048*/ 	.byte	0x03, 0x50
        /*004a*/ 	.short	0x0000


	//----- nvinfo : EIATTR_MAXREG_COUNT
	.align		4
        /*004c*/ 	.byte	0x03, 0x1b
        /*004e*/ 	.short	0x00ff


	//----- nvinfo : EIATTR_NUM_BARRIERS
	.align		4
        /*0050*/ 	.byte	0x02, 0x4c
        /*0052*/ 	.byte	0x01
	.zero		1


	//----- nvinfo : EIATTR_MERCURY_ISA_VERSION
	.align		4
        /*0054*/ 	.byte	0x03, 0x5f
        /*0056*/ 	.short	0x0101


	//----- nvinfo : EIATTR_VRC_CTA_INIT_COUNT
	.align		4
        /*0058*/ 	.byte	0x02, 0x4a
	.zero		1
	.zero		1


	//----- nvinfo : EIATTR_EXIT_INSTR_OFFSETS
	.align		4
        /*005c*/ 	.byte	0x04, 0x1c
        /*005e*/ 	.short	(.L_53 - .L_52)


	//   ....[0]....
.L_52:
        /*0060*/ 	.word	0x000012c0


	//----- nvinfo : EIATTR_CRS_STACK_SIZE
	.align		4
.L_53:
        /*0064*/ 	.byte	0x04, 0x1e
        /*0066*/ 	.short	(.L_55 - .L_54)
.L_54:
        /*0068*/ 	.word	0x00000000


	//----- nvinfo : EIATTR_CBANK_PARAM_SIZE
	.align		4
.L_55:
        /*006c*/ 	.byte	0x03, 0x19
        /*006e*/ 	.short	0x0014


	//----- nvinfo : EIATTR_PARAM_CBANK
	.align		4
        /*0070*/ 	.byte	0x04, 0x0a
        /*0072*/ 	.short	(.L_57 - .L_56)
	.align		4
.L_56:
        /*0074*/ 	.word	index@(.nv.constant0._Z33unroll_shared_merge2bitonic_sort2Pfiii)
        /*0078*/ 	.short	0x0380
        /*007a*/ 	.short	0x0014


	//----- nvinfo : EIATTR_SW_WAR
	.align		4
.L_57:
        /*007c*/ 	.byte	0x04, 0x36
        /*007e*/ 	.short	(.L_59 - .L_58)
.L_58:
        /*0080*/ 	.word	0x00000008
.L_59:


//--------------------- .nv.info._Z26shared_merge2bitonic_sort2Pfiii --------------------------
	.section	.nv.info._Z26shared_merge2bitonic_sort2Pfiii,"",@"SHT_CUDA_INFO"
	.sectionflags	@""
	.align	4


	//----- nvinfo : EIATTR_CUDA_API_VERSION
	.align		4
        /*0000*/ 	.byte	0x04, 0x37
        /*0002*/ 	.short	(.L_61 - .L_60)
.L_60:
        /*0004*/ 	.word	0x00000082


	//----- nvinfo : EIATTR_KPARAM_INFO
	.align		4
.L_61:
        /*0008*/ 	.byte	0x04, 0x17
        /*000a*/ 	.short	(.L_63 - .L_62)
.L_62:
        /*000c*/ 	.word	0x00000000
        /*0010*/ 	.short	0x0003
        /*0012*/ 	.short	0x0010
        /*0014*/ 	.byte	0x00, 0xf0, 0x11, 0x00


	//----- nvinfo : EIATTR_KPARAM_INFO
	.align		4
.L_63:
        /*0018*/ 	.byte	0x04, 0x17
        /*001a*/ 	.short	(.L_65 - .L_64)
.L_64:
        /*001c*/ 	.word	0x00000000
        /*0020*/ 	.short	0x0002
        /*0022*/ 	.short	0x000c
        /*0024*/ 	.byte	0x00, 0xf0, 0x11, 0x00


	//----- nvinfo : EIATTR_KPARAM_INFO
	.align		4
.L_65:
        /*0028*/ 	.byte	0x04, 0x17
        /*002a*/ 	.short	(.L_67 - .L_66)
.L_66:
        /*002c*/ 	.word	0x00000000
        /*0030*/ 	.short	0x0001
        /*0032*/ 	.short	0x0008
        /*0034*/ 	.byte	0x00, 0xf0, 0x11, 0x00


	//----- nvinfo : EIATTR_KPARAM_INFO
	.align		4
.L_67:
        /*0038*/ 	.byte	0x04, 0x17
        /*003a*/ 	.short	(.L_69 - .L_68)
.L_68:
        /*003c*/ 	.word	0x00000000
        /*0040*/ 	.short	0x0000
        /*0042*/ 	.short	0x0000
        /*0044*/ 	.byte	0x00, 0xf5, 0x21, 0x00


	//----- nvinfo : EIATTR_SPARSE_MMA_MASK
	.align		4
.L_69:
        /*0048*/ 	.byte	0x03, 0x50
        /*004a*/ 	.short	0x0000


	//----- nvinfo : EIATTR_MAXREG_COUNT
	.align		4
        /*004c*/ 	.byte	0x03, 0x1b
        /*004e*/ 	.short	0x00ff


	//----- nvinfo : EIATTR_NUM_BARRIERS
	.align		4
        /*0050*/ 	.byte	0x02, 0x4c
        /*0052*/ 	.byte	0x01
	.zero		1


	//----- nvinfo : EIATTR_MERCURY_ISA_VERSION
	.align		4
        /*0054*/ 	.byte	0x03, 0x5f
        /*0056*/ 	.short	0x0101


	//----- nvinfo : EIATTR_VRC_CTA_INIT_COUNT
	.align		4
        /*0058*/ 	.byte	0x02, 0x4a
	.zero		1
	.zero		1


	//----- nvinfo : EIATTR_EXIT_INSTR_OFFSETS
	.align		4
        /*005c*/ 	.byte	0x04, 0x1c
        /*005e*/ 	.short	(.L_71 - .L_70)


	//   ....[0]....
.L_70:
        /*0060*/ 	.word	0x00000550


	//----- nvinfo : EIATTR_CRS_STACK_SIZE
	.align		4
.L_71:
        /*0064*/ 	.byte	0x04, 0x1e
        /*0066*/ 	.short	(.L_73 - .L_72)
.L_72:
        /*0068*/ 	.word	0x00000000


	//----- nvinfo : EIATTR_CBANK_PARAM_SIZE
	.align		4
.L_73:
        /*006c*/ 	.byte	0x03, 0x19
        /*006e*/ 	.short	0x0014


	//----- nvinfo : EIATTR_PARAM_CBANK
	.align		4
        /*0070*/ 	.byte	0x04, 0x0a
        /*0072*/ 	.short	(.L_75 - .L_74)
	.align		4
.L_74:
        /*0074*/ 	.word	index@(.nv.constant0._Z26shared_merge2bitonic_sort2Pfiii)
        /*0078*/ 	.short	0x0380
        /*007a*/ 	.short	0x0014


	//----- nvinfo : EIATTR_SW_WAR
	.align		4
.L_75:
        /*007c*/ 	.byte	0x04, 0x36
        /*007e*/ 	.short	(.L_77 - .L_76)
.L_76:
        /*0080*/ 	.word	0x00000008
.L_77:


//--------------------- .nv.info._Z25shared_merge2bitonic_sortPfiii --------------------------
	.section	.nv.info._Z25shared_merge2bitonic_sortPfiii,"",@"SHT_CUDA_INFO"
	.sectionflags	@""
	.align	4


	//----- nvinfo : EIATTR_CUDA_API_VERSION
	.align		4
        /*0000*/ 	.byte	0x04, 0x37
        /*0002*/ 	.short	(.L_79 - .L_78)
.L_78:
        /*0004*/ 	.word	0x00000082


	//----- nvinfo : EIATTR_KPARAM_INFO
	.align		4
.L_79:
        /*0008*/ 	.byte	0x04, 0x17
        /*000a*/ 	.short	(.L_81 - .L_80)
.L_80:
        /*000c*/ 	.word	0x00000000
        /*0010*/ 	.short	0x0003
        /*0012*/ 	.short	0x0010
        /*0014*/ 	.byte	0x00, 0xf0, 0x11, 0x00


	//----- nvinfo : EIATTR_KPARAM_INFO
	.align		4
.L_81:
        /*0018*/ 	.byte	0x04, 0x17
        /*001a*/ 	.short	(.L_83 - .L_82)
.L_82:
        /*001c*/ 	.word	0x00000000
        /*0020*/ 	.short	0x0002
        /*0022*/ 	.short	0x000c
        /*0024*/ 	.byte	0x00, 0xf0, 0x11, 0x00


	//----- nvinfo : EIATTR_KPARAM_INFO
	.align		4
.L_83:
        /*0028*/ 	.byte	0x04, 0x17
        /*002a*/ 	.short	(.L_85 - .L_84)
.L_84:
        /*002c*/ 	.word	0x00000000
        /*0030*/ 	.short	0x0001
        /*0032*/ 	.short	0x0008
        /*0034*/ 	.byte	0x00, 0xf0, 0x11, 0x00


	//----- nvinfo : EIATTR_KPARAM_INFO
	.align		4
.L_85:
        /*0038*/ 	.byte	0x04, 0x17
        /*003a*/ 	.short	(.L_87 - .L_86)
.L_86:
        /*003c*/ 	.word	0x00000000
        /*0040*/ 	.short	0x0000
        /*0042*/ 	.short	0x0000
        /*0044*/ 	.byte	0x00, 0xf5, 0x21, 0x00


	//----- nvinfo : EIATTR_SPARSE_MMA_MASK
	.align		4
.L_87:
        /*0048*/ 	.byte	0x03, 0x50
        /*004a*/ 	.short	0x0000


	//----- nvinfo : EIATTR_MAXREG_COUNT
	.align		4
        /*004c*/ 	.byte	0x03, 0x1b
        /*004e*/ 	.short	0x00ff


	//----- nvinfo : EIATTR_NUM_BARRIERS
	.align		4
        /*0050*/ 	.byte	0x02, 0x4c
        /*0052*/ 	.byte	0x01
	.zero		1


	//----- nvinfo : EIATTR_MERCURY_ISA_VERSION
	.align		4
        /*0054*/ 	.byte	0x03, 0x5f
        /*0056*/ 	.short	0x0101


	//----- nvinfo : EIATTR_VRC_CTA_INIT_COUNT
	.align		4
        /*0058*/ 	.byte	0x02, 0x4a
	.zero		1
	.zero		1


	//----- nvinfo : EIATTR_EXIT_INSTR_OFFSETS
	.align		4
        /*005c*/ 	.byte	0x04, 0x1c
        /*005e*/ 	.short	(.L_89 - .L_88)


	//   ....[0]....
.L_88:
        /*0060*/ 	.word	0x000004b0


	//----- nvinfo : EIATTR_CRS_STACK_SIZE
	.align		4
.L_89:
        /*0064*/ 	.byte	0x04, 0x1e
        /*0066*/ 	.short	(.L_91 - .L_90)
.L_90:
        /*0068*/ 	.word	0x00000000


	//----- nvinfo : EIATTR_CBANK_PARAM_SIZE
	.align		4
.L_91:
        /*006c*/ 	.byte	0x03, 0x19
        /*006e*/ 	.short	0x0014


	//----- nvinfo : EIATTR_PARAM_CBANK
	.align		4
        /*0070*/ 	.byte	0x04, 0x0a
        /*0072*/ 	.short	(.L_93 - .L_92)
	.align		4
.L_92:
        /*0074*/ 	.word	index@(.nv.constant0._Z25shared_merge2bitonic_sortPfiii)
        /*0078*/ 	.short	0x0380
        /*007a*/ 	.short	0x0014


	//----- nvinfo : EIATTR_SW_WAR
	.align		4
.L_93:
        /*007c*/ 	.byte	0x04, 0x36
        /*007e*/ 	.short	(.L_95 - .L_94)
.L_94:
        /*0080*/ 	.word	0x00000008
.L_95:


//--------------------- .nv.info._Z11shared_sortPfi --------------------------
	.section	.nv.info._Z11shared_sortPfi,"",@"SHT_CUDA_INFO"
	.sectionflags	@""
	.align	4


	//----- nvinfo : EIATTR_CUDA_API_VERSION
	.align		4
        /*0000*/ 	.byte	0x04, 0x37
        /*0002*/ 	.short	(.L_97 - .L_96)
.L_96:
        /*0004*/ 	.word	0x00000082


	//----- nvinfo : EIATTR_KPARAM_INFO
	.align		4
.L_97:
        /*0008*/ 	.byte	0x04, 0x17
        /*000a*/ 	.short	(.L_99 - .L_98)
.L_98:
        /*000c*/ 	.word	0x00000000
        /*0010*/ 	.short	0x0001
        /*0012*/ 	.short	0x0008
        /*0014*/ 	.byte	0x00, 0xf0, 0x11, 0x00


	//----- nvinfo : EIATTR_KPARAM_INFO
	.align		4
.L_99:
        /*0018*/ 	.byte	0x04, 0x17
        /*001a*/ 	.short	(.L_101 - .L_100)
.L_100:
        /*001c*/ 	.word	0x00000000
        /*0020*/ 	.short	0x0000
        /*0022*/ 	.short	0x0000
        /*0024*/ 	.byte	0x00, 0xf5, 0x21, 0x00


	//----- nvinfo : EIATTR_SPARSE_MMA_MASK
	.align		4
.L_101:
        /*0028*/ 	.byte	0x03, 0x50
        /*002a*/ 	.short	0x0000


	//----- nvinfo : EIATTR_MAXREG_COUNT
	.align		4
        /*002c*/ 	.byte	0x03, 0x1b
        /*002e*/ 	.short	0x00ff


	//----- nvinfo : EIATTR_NUM_BARRIERS
	.align		4
        /*0030*/ 	.byte	0x02, 0x4c
        /*0032*/ 	.byte	0x01
	.zero		1


	//----- nvinfo : EIATTR_MERCURY_ISA_VERSION
	.align		4
        /*0034*/ 	.byte	0x03, 0x5f
        /*0036*/ 	.short	0x0101


	//----- nvinfo : EIATTR_VRC_CTA_INIT_COUNT
	.align		4
        /*0038*/ 	.byte	0x02, 0x4a
	.zero		1
	.zero		1


	//----- nvinfo : EIATTR_EXIT_INSTR_OFFSETS
	.align		4
        /*003c*/ 	.byte	0x04, 0x1c
        /*003e*/ 	.short	(.L_103 - .L_102)


	//   ....[0]....
.L_102:
        /*0040*/ 	.word	0x00000510


	//----- nvinfo : EIATTR_CRS_STACK_SIZE
	.align		4
.L_103:
        /*0044*/ 	.byte	0x04, 0x1e
        /*0046*/ 	.short	(.L_105 - .L_104)
.L_104:
        /*0048*/ 	.word	0x00000000


	//----- nvinfo : EIATTR_CBANK_PARAM_SIZE
	.align		4
.L_105:
        /*004c*/ 	.byte	0x03, 0x19
        /*004e*/ 	.short	0x000c


	//----- nvinfo : EIATTR_PARAM_CBANK
	.align		4
        /*0050*/ 	.byte	0x04, 0x0a
        /*0052*/ 	.short	(.L_107 - .L_106)
	.align		4
.L_106:
        /*0054*/ 	.word	index@(.nv.constant0._Z11shared_sortPfi)
        /*0058*/ 	.short	0x0380
        /*005a*/ 	.short	0x000c


	//----- nvinfo : EIATTR_SW_WAR
	.align		4
.L_107:
        /*005c*/ 	.byte	0x04, 0x36
        /*005e*/ 	.short	(.L_109 - .L_108)
.L_108:
        /*0060*/ 	.word	0x00000008
.L_109:


//--------------------- .nv.info._Z18merge2bitonic_sortPfiii --------------------------
	.section	.nv.info._Z18merge2bitonic_sortPfiii,"",@"SHT_CUDA_INFO"
	.sectionflags	@""
	.align	4


	//----- nvinfo : EIATTR_CUDA_API_VERSION
	.align		4
        /*0000*/ 	.byte	0x04, 0x37
        /*0002*/ 	.short	(.L_111 - .L_110)
.L_110:
        /*0004*/ 	.word	0x00000082


	//----- nvinfo : EIATTR_KPARAM_INFO
	.align		4
.L_111:
        /*0008*/ 	.byte	0x04, 0x17
        /*000a*/ 	.short	(.L_113 - .L_112)
.L_112:
        /*000c*/ 	.word	0x00000000
        /*0010*/ 	.short	0x0003
        /*0012*/ 	.short	0x0010
        /*0014*/ 	.byte	0x00, 0xf0, 0x11, 0x00


	//----- nvinfo : EIATTR_KPARAM_INFO
	.align		4
.L_113:
        /*0018*/ 	.byte	0x04, 0x17
        /*001a*/ 	.short	(.L_115 - .L_114)
.L_114:
        /*001c*/ 	.word	0x00000000
        /*0020*/ 	.short	0x0002
        /*0022*/ 	.short	0x000c
        /*0024*/ 	.byte	0x00, 0xf0, 0x11, 0x00


	//----- nvinfo : EIATTR_KPARAM_INFO
	.align		4
.L_115:
        /*0028*/ 	.byte	0x04, 0x17
        /*002a*/ 	.short	(.L_117 - .L_116)
.L_116:
        /*002c*/ 	.word	0x00000000
        /*0030*/ 	.short	0x0001
        /*0032*/ 	.short	0x0008
        /*0034*/ 	.byte	0x00, 0xf0, 0x11, 0x00


	//----- nvinfo : EIATTR_KPARAM_INFO
	.align		4
.L_117:
        /*0038*/ 	.byte	0x04, 0x17
        /*003a*/ 	.short	(.L_119 - .L_118)
.L_118:
        /*003c*/ 	.word	0x00000000
        /*0040*/ 	.short	0x0000
        /*0042*/ 	.short	0x0000
        /*0044*/ 	.byte	0x00, 0xf5, 0x21, 0x00


	//----- nvinfo : EIATTR_SPARSE_MMA_MASK
	.align		4
.L_119:
        /*0048*/ 	.byte	0x03, 0x50
        /*004a*/ 	.short	0x0000


	//----- nvinfo : EIATTR_MAXREG_COUNT
	.align		4
        /*004c*/ 	.byte	0x03, 0x1b
        /*004e*/ 	.short	0x00ff


	//----- nvinfo : EIATTR_NUM_BARRIERS
	.align		4
        /*0050*/ 	.byte	0x02, 0x4c
        /*0052*/ 	.byte	0x01
	.zero		1


	//----- nvinfo : EIATTR_MERCURY_ISA_VERSION
	.align		4
        /*0054*/ 	.byte	0x03, 0x5f
        /*0056*/ 	.short	0x0101


	//----- nvinfo : EIATTR_VRC_CTA_INIT_COUNT
	.align		4
        /*0058*/ 	.byte	0x02, 0x4a
	.zero		1
	.zero		1


	//----- nvinfo : EIATTR_EXIT_INSTR_OFFSETS
	.align		4
        /*005c*/ 	.byte	0x04, 0x1c
        /*005e*/ 	.short	(.L_121 - .L_120)


	//   ....[0]....
.L_120:
        /*0060*/ 	.word	0x00000040


	//   ....[1]....
        /*0064*/ 	.word	0x00000440


	//----- nvinfo : EIATTR_CRS_STACK_SIZE
	.align		4
.L_121:
        /*0068*/ 	.byte	0x04, 0x1e
        /*006a*/ 	.short	(.L_123 - .L_122)
.L_122:
        /*006c*/ 	.word	0x00000000


	//----- nvinfo : EIATTR_CBANK_PARAM_SIZE
	.align		4
.L_123:
        /*0070*/ 	.byte	0x03, 0x19
        /*0072*/ 	.short	0x0014


	//----- nvinfo : EIATTR_PARAM_CBANK
	.align		4
        /*0074*/ 	.byte	0x04, 0x0a
        /*0076*/ 	.short	(.L_125 - .L_124)
	.align		4
.L_124:
        /*0078*/ 	.word	index@(.nv.constant0._Z18merge2bitonic_sortPfiii)
        /*007c*/ 	.short	0x0380
        /*007e*/ 	.short	0x0014


	//----- nvinfo : EIATTR_SW_WAR
	.align		4
.L_125:
        /*0080*/ 	.byte	0x04, 0x36
        /*0082*/ 	.short	(.L_127 - .L_126)
.L_126:
        /*0084*/ 	.word	0x00000008
.L_127:


//--------------------- .nv.info._Z18merge_bitonic_sortPfi --------------------------
	.section	.nv.info._Z18merge_bitonic_sortPfi,"",@"SHT_CUDA_INFO"
	.sectionflags	@""
	.align	4


	//----- nvinfo : EIATTR_CUDA_API_VERSION
	.align		4
        /*0000*/ 	.byte	0x04, 0x37
        /*0002*/ 	.short	(.L_129 - .L_128)
.L_128:
        /*0004*/ 	.word	0x00000082


	//----- nvinfo : EIATTR_KPARAM_INFO
	.align		4
.L_129:
        /*0008*/ 	.byte	0x04, 0x17
        /*000a*/ 	.short	(.L_131 - .L_130)
.L_130:
        /*000c*/ 	.word	0x00000000
        /*0010*/ 	.short	0x0001
        /*0012*/ 	.short	0x0008
        /*0014*/ 	.byte	0x00, 0xf0, 0x11, 0x00


	//----- nvinfo : EIATTR_KPARAM_INFO
	.align		4
.L_131:
        /*0018*/ 	.byte	0x04, 0x17
        /*001a*/ 	.short	(.L_133 - .L_132)
.L_132:
        /*001c*/ 	.word	0x00000000
        /*0020*/ 	.short	0x0000
        /*0022*/ 	.short	0x0000
        /*0024*/ 	.byte	0x00, 0xf5, 0x21, 0x00


	//----- nvinfo : EIATTR_SPARSE_MMA_MASK
	.align		4
.L_133:
        /*0028*/ 	.byte	0x03, 0x50
        /*002a*/ 	.short	0x0000


	//----- nvinfo : EIATTR_MAXREG_COUNT
	.align		4
        /*002c*/ 	.byte	0x03, 0x1b
        /*002e*/ 	.short	0x00ff


	//----- nvinfo : EIATTR_NUM_BARRIERS
	.align		4
        /*0030*/ 	.byte	0x02, 0x4c
        /*0032*/ 	.byte	0x01
	.zero		1


	//----- nvinfo : EIATTR_MERCURY_ISA_VERSION
	.align		4
        /*0034*/ 	.byte	0x03, 0x5f
        /*0036*/ 	.short	0x0101


	//----- nvinfo : EIATTR_VRC_CTA_INIT_COUNT
	.align		4
        /*0038*/ 	.byte	0x02, 0x4a
	.zero		1
	.zero		1


	//----- nvinfo : EIATTR_EXIT_INSTR_OFFSETS
	.align		4
        /*003c*/ 	.byte	0x04, 0x1c
        /*003e*/ 	.short	(.L_135 - .L_134)


	//   ....[0]....
.L_134:
        /*0040*/ 	.word	0x00000070


	//   ....[1]....
        /*0044*/ 	.word	0x00000490


	//----- nvinfo : EIATTR_CRS_STACK_SIZE
	.align		4
.L_135:
        /*0048*/ 	.byte	0x04, 0x1e
        /*004a*/ 	.short	(.L_137 - .L_136)
.L_136:
        /*004c*/ 	.word	0x00000000


	//----- nvinfo : EIATTR_CBANK_PARAM_SIZE
	.align		4
.L_137:
        /*0050*/ 	.byte	0x03, 0x19
        /*0052*/ 	.short	0x000c


	//----- nvinfo : EIATTR_PARAM_CBANK
	.align		4
        /*0054*/ 	.byte	0x04, 0x0a
        /*0056*/ 	.short	(.L_139 - .L_138)
	.align		4
.L_138:
        /*0058*/ 	.word	index@(.nv.constant0._Z18merge_bitonic_sortPfi)
        /*005c*/ 	.short	0x0380
        /*005e*/ 	.short	0x000c


	//----- nvinfo : EIATTR_SW_WAR
	.align		4
.L_139:
        /*0060*/ 	.byte	0x04, 0x36
        /*0062*/ 	.short	(.L_141 - .L_140)
.L_140:
        /*0064*/ 	.word	0x00000008
.L_141:


//--------------------- .nv.info._Z18naive_bitonic_sortPfii --------------------------
	.section	.nv.info._Z18naive_bitonic_sortPfii,"",@"SHT_CUDA_INFO"
	.sectionflags	@""
	.align	4


	//----- nvinfo : EIATTR_CUDA_API_VERSION
	.align		4
        /*0000*/ 	.byte	0x04, 0x37
        /*0002*/ 	.short	(.L_143 - .L_142)
.L_142:
        /*0004*/ 	.word	0x00000082


	//----- nvinfo : EIATTR_KPARAM_INFO
	.align		4
.L_143:
        /*0008*/ 	.byte	0x04, 0x17
        /*000a*/ 	.short	(.L_145 - .L_144)
.L_144:
        /*000c*/ 	.word	0x00000000
        /*0010*/ 	.short	0x0002
        /*0012*/ 	.short	0x000c
        /*0014*/ 	.byte	0x00, 0xf0, 0x11, 0x00


	//----- nvinfo : EIATTR_KPARAM_INFO
	.align		4
.L_145:
        /*0018*/ 	.byte	0x04, 0x17
        /*001a*/ 	.short	(.L_147 - .L_146)
.L_146:
        /*001c*/ 	.word	0x00000000
        /*0020*/ 	.short	0x0001
        /*0022*/ 	.short	0x0008
        /*0024*/ 	.byte	0x00, 0xf0, 0x11, 0x00


	//----- nvinfo : EIATTR_KPARAM_INFO
	.align		4
.L_147:
        /*0028*/ 	.byte	0x04, 0x17
        /*002a*/ 	.short	(.L_149 - .L_148)
.L_148:
        /*002c*/ 	.word	0x00000000
        /*0030*/ 	.short	0x0000
        /*0032*/ 	.short	0x0000
        /*0034*/ 	.byte	0x00, 0xf5, 0x21, 0x00


	//----- nvinfo : EIATTR_SPARSE_MMA_MASK
	.align		4
.L_149:
        /*0038*/ 	.byte	0x03, 0x50
        /*003a*/ 	.short	0x0000


	//----- nvinfo : EIATTR_MAXREG_COUNT
	.align		4
        /*003c*/ 	.byte	0x03, 0x1b
        /*003e*/ 	.short	0x00ff


	//----- nvinfo : EIATTR_MERCURY_ISA_VERSION
	.align		4
        /*0040*/ 	.byte	0x03, 0x5f
        /*0042*/ 	.short	0x0101


	//----- nvinfo : EIATTR_VRC_CTA_INIT_COUNT
	.align		4
        /*0044*/ 	.byte	0x02, 0x4a
	.zero		1
	.zero		1


	//----- nvinfo : EIATTR_EXIT_INSTR_OFFSETS
	.align		4
        /*0048*/ 	.byte	0x04, 0x1c
        /*004a*/ 	.short	(.L_151 - .L_150)


	//   ....[0]....
.L_150:
        /*004c*/ 	.word	0x00000080


	//   ....[1]....
        /*0050*/ 	.word	0x000002b0


	//   ....[2]....
        /*0054*/ 	.word	0x000002e0


	//   ....[3]....
        /*0058*/ 	.word	0x00000310


	//   ....[4]....
        /*005c*/ 	.word	0x00000380


	//   ....[5]....
        /*0060*/ 	.word	0x000003b0


	//----- nvinfo : EIATTR_CRS_STACK_SIZE
	.align		4
.L_151:
        /*0064*/ 	.byte	0x04, 0x1e
        /*0066*/ 	.short	(.L_153 - .L_152)
.L_152:
        /*0068*/ 	.word	0x00000000


	//----- nvinfo : EIATTR_CBANK_PARAM_SIZE
	.align		4
.L_153:
        /*006c*/ 	.byte	0x03, 0x19
        /*006e*/ 	.short	0x0010


	//----- nvinfo : EIATTR_PARAM_CBANK
	.align		4
        /*0070*/ 	.byte	0x04, 0x0a
        /*0072*/ 	.short	(.L_155 - .L_154)
	.align		4
.L_154:
        /*0074*/ 	.word	index@(.nv.constant0._Z18naive_bitonic_sortPfii)
        /*0078*/ 	.short	0x0380
        /*007a*/ 	.short	0x0010


	//----- nvinfo : EIATTR_SW_WAR
	.align		4
.L_155:
        /*007c*/ 	.byte	0x04, 0x36
        /*007e*/ 	.short	(.L_157 - .L_156)
.L_156:
        /*0080*/ 	.word	0x00000008
.L_157:


//--------------------- .nv.callgraph             --------------------------
	.section	.nv.callgraph,"",@"SHT_CUDA_CALLGRAPH"
	.align	4
	.sectionentsize	8
	.align		4
        /*0000*/ 	.word	0x00000000
	.align		4
        /*0004*/ 	.word	0xffffffff
	.align		4
        /*0008*/ 	.word	0x00000000
	.align		4
        /*000c*/ 	.word	0xfffffffe
	.align		4
        /*0010*/ 	.word	0x00000000
	.align		4
        /*0014*/ 	.word	0xfffffffd
	.align		4
        /*0018*/ 	.word	0x00000000
	.align		4
        /*001c*/ 	.word	0xfffffffc


//--------------------- .text._Z33unroll_shared_merge2bitonic_sort2Pfiii --------------------------
	.section	.text._Z33unroll_shared_merge2bitonic_sort2Pfiii,"ax",@progbits
	.align	128
        .global         _Z33unroll_shared_merge2bitonic_sort2Pfiii
        .type           _Z33unroll_shared_merge2bitonic_sort2Pfiii,@function
        .size           _Z33unroll_shared_merge2bitonic_sort2Pfiii,(.L_x_76 - _Z33unroll_shared_merge2bitonic_sort2Pfiii)
        .other          _Z33unroll_shared_merge2bitonic_sort2Pfiii,@"STO_CUDA_ENTRY STV_DEFAULT"
_Z33unroll_shared_merge2bitonic_sort2Pfiii:
.text._Z33unroll_shared_merge2bitonic_sort2Pfiii:
[----:B------:R-:W-:Y:S01]  /*0000*/  LDC R1, c[0x0][0x37c] ;  /* 0x0000df00ff017b82 */ /* 0x000fe20000000800 */
[----:B------:R-:W0:Y:S07]  /*0010*/  S2R R0, SR_TID.X ;  /* 0x0000000000007919 */ /* 0x000e2e0000002100 */
[----:B------:R-:W1:Y:S01]  /*0020*/  LDC.64 R2, c[0x0][0x380] ;  /* 0x0000e000ff027b82 */ /* 0x000e620000000a00 */
[----:B------:R-:W0:Y:S01]  /*0030*/  LDCU UR4, c[0x0][0x360] ;  /* 0x00006c00ff0477ac */ /* 0x000e220008000800 */
[----:B------:R-:W0:Y:S01]  /*0040*/  S2R R7, SR_CTAID.X ;  /* 0x0000000000077919 */ /* 0x000e220000002500 */
[----:B------:R-:W2:Y:S05]  /*0050*/  LDCU.64 UR6, c[0x0][0x358] ;  /* 0x00006b00ff0677ac */ /* 0x000eaa0008000a00 */
[----:B------:R-:W3:Y:S01]  /*0060*/  LDC R8, c[0x0][0x38c] ;  /* 0x0000e300ff087b82 */ /* 0x000ee20000000800 */
[----:B0-----:R-:W-:-:S04]  /*0070*/  IMAD R7, R7, UR4, R0 ;  /* 0x0000000407077c24 */ /* 0x001fc8000f8e0200 */
[----:B-1----:R-:W-:-:S05]  /*0080*/  IMAD.WIDE R2, R7, 0x4, R2 ;  /* 0x0000000407027825 */ /* 0x002fca00078e0202 */
[----:B--2---:R-:W2:Y:S01]  /*0090*/  LDG.E R9, desc[UR6][R2.64] ;  /* 0x0000000602097981 */ /* 0x004ea2000c1e1900 */
[----:B---3--:R-:W-:Y:S01]  /*00a0*/  IABS R11, R8 ;  /* 0x00000008000b7213 */ /* 0x008fe20000000000 */
[----:B------:R-:W0:Y:S01]  /*00b0*/  S2UR UR5, SR_CgaCtaId ;  /* 0x00000000000579c3 */ /* 0x000e220000008800 */
[----:B------:R-:W1:Y:S02]  /*00c0*/  LDCU UR8, c[0x0][0x390] ;  /* 0x00007200ff0877ac */ /* 0x000e640008000800 */
[----:B------:R-:W3:Y:S01]  /*00d0*/  I2F.RP R6, R11 ;  /* 0x0000000b00067306 */ /* 0x000ee20000209400 */
[----:B------:R-:W-:-:S07]  /*00e0*/  UMOV UR4, 0x400 ;  /* 0x0000040000047882 */ /* 0x000fce0000000000 */
[----:B---3--:R-:W3:Y:S01]  /*00f0*/  MUFU.RCP R6, R6 ;  /* 0x0000000600067308 */ /* 0x008ee20000001000 */
[----:B0-----:R-:W-:Y:S01]  /*0100*/  ULEA UR4, UR5, UR4, 0x18 ;  /* 0x0000000405047291 */ /* 0x001fe2000f8ec0ff */
[----:B---3--:R-:W-:-:S06]  /*0110*/  VIADD R4, R6, 0xffffffe ;  /* 0x0ffffffe06047836 */ /* 0x008fcc0000000000 */
[----:B------:R0:W3:Y:S02]  /*0120*/  F2I.FTZ.U32.TRUNC.NTZ R5, R4 ;  /* 0x0000000400057305 */ /* 0x0000e4000021f000 */
[----:B0-----:R-:W-:Y:S02]  /*0130*/  IMAD.MOV.U32 R4, RZ, RZ, RZ ;  /* 0x000000ffff047224 */ /* 0x001fe400078e00ff */
[----:B---3--:R-:W-:-:S04]  /*0140*/  IMAD.MOV R10, RZ, RZ, -R5 ;  /* 0x000000ffff0a7224 */ /* 0x008fc800078e0a05 */
[----:B------:R-:W-:Y:S01]  /*0150*/  IMAD R13, R10, R11, RZ ;  /* 0x0000000b0a0d7224 */ /* 0x000fe200078e02ff */
[----:B------:R-:W-:Y:S02]  /*0160*/  IABS R10, R7 ;  /* 0x00000007000a7213 */ /* 0x000fe40000000000 */
[----:B------:R-:W-:Y:S01]  /*0170*/  LOP3.LUT R7, R7, R8, RZ, 0x3c, !PT ;  /* 0x0000000807077212 */ /* 0x000fe200078e3cff */
[----:B------:R-:W-:Y:S01]  /*0180*/  IMAD.HI.U32 R5, R5, R13, R4 ;  /* 0x0000000d05057227 */ /* 0x000fe200078e0004 */
[----:B------:R-:W-:Y:S02]  /*0190*/  LEA R4, R0, UR4, 0x2 ;  /* 0x0000000400047c11 */ /* 0x000fe4000f8e10ff */
[----:B------:R-:W-:Y:S01]  /*01a0*/  ISETP.GE.AND P2, PT, R7, RZ, PT ;  /* 0x000000ff0700720c */ /* 0x000fe20003f46270 */
[----:B-1----:R-:W-:Y:S02]  /*01b0*/  IMAD.U32 R7, RZ, RZ, UR8 ;  /* 0x00000008ff077e24 */ /* 0x002fe4000f8e00ff */
[----:B------:R-:W-:-:S04]  /*01c0*/  IMAD.HI.U32 R5, R5, R10, RZ ;  /* 0x0000000a05057227 */ /* 0x000fc800078e00ff */
[----:B------:R-:W-:-:S04]  /*01d0*/  IMAD.MOV R6, RZ, RZ, -R5 ;  /* 0x000000ffff067224 */ /* 0x000fc800078e0a05 */
[----:B------:R-:W-:-:S05]  /*01e0*/  IMAD R6, R11, R6, R10 ;  /* 0x000000060b067224 */ /* 0x000fca00078e020a */
[----:B------:R-:W-:-:S13]  /*01f0*/  ISETP.GT.U32.AND P1, PT, R11, R6, PT ;  /* 0x000000060b00720c */ /* 0x000fda0003f24070 */
[----:B------:R-:W-:Y:S02]  /*0200*/  @!P1 IMAD.IADD R6, R6, 0x1, -R11 ;  /* 0x0000000106069824 */ /* 0x000fe400078e0a0b */
[----:B------:R-:W-:Y:S01]  /*0210*/  @!P1 VIADD R5, R5, 0x1 ;  /* 0x0000000105059836 */ /* 0x000fe20000000000 */
[----:B------:R-:W-:Y:S02]  /*0220*/  ISETP.NE.AND P1, PT, R8, RZ, PT ;  /* 0x000000ff0800720c */ /* 0x000fe40003f25270 */
[----:B------:R-:W-:-:S13]  /*0230*/  ISETP.GE.U32.AND P0, PT, R6, R11, PT ;  /* 0x0000000b0600720c */ /* 0x000fda0003f06070 */
[----:B------:R-:W-:-:S04]  /*0240*/  @P0 VIADD R5, R5, 0x1 ;  /* 0x0000000105050836 */ /* 0x000fc80000000000 */
[----:B------:R-:W-:Y:S01]  /*0250*/  @!P2 IMAD.MOV R5, RZ, RZ, -R5 ;  /* 0x000000ffff05a224 */ /* 0x000fe200078e0a05 */
[----:B------:R-:W-:-:S04]  /*0260*/  @!P1 LOP3.LUT R5, RZ, R8, RZ, 0x33, !PT ;  /* 0x00000008ff059212 */ /* 0x000fc800078e33ff */
[----:B------:R-:W-:-:S04]  /*0270*/  LOP3.LUT R6, R5, 0x1, RZ, 0xc0, !PT ;  /* 0x0000000105067812 */ /* 0x000fc800078ec0ff */
[----:B------:R-:W-:Y:S01]  /*0280*/  ISETP.NE.U32.AND P0, PT, R6, 0x1, PT ;  /* 0x000000010600780c */ /* 0x000fe20003f05070 */
[----:B--2---:R0:W-:Y:S01]  /*0290*/  STS [R4], R9 ;  /* 0x0000000904007388 */ /* 0x0041e20000000800 */
[----:B------:R-:W-:Y:S11]  /*02a0*/  BAR.SYNC.DEFER_BLOCKING 0x0 ;  /* 0x0000000000007b1d */ /* 0x000ff60000010000 */
[----:B------:R-:W-:Y:S05]  /*02b0*/  @!P0 BRA `(.L_x_0) ;  /* 0x0000000400f88947 */ /* 0x000fea0003800000 */
[----:B------:R-:W1:Y:S02]  /*02c0*/  LDCU UR5, c[0x0][0x390] ;  /* 0x00007200ff0577ac */ /* 0x000e640008000800 */
[----:B-1----:R-:W-:-:S09]  /*02d0*/  UISETP.GE.AND UP0, UPT, UR5, 0x202, UPT ;  /* 0x000002020500788c */ /* 0x002fd2000bf06270 */
[----:B------:R-:W-:Y:S05]  /*02e0*/  BRA.U !UP0, `(.L_x_1) ;  /* 0x0000000108407547 */ /* 0x000fea000b800000 */
[----:B0-----:R-:W-:-:S07]  /*02f0*/  IMAD.U32 R9, RZ, RZ, UR8 ;  /* 0x00000008ff097e24 */ /* 0x001fce000f8e00ff */
.L_x_3:
[--C-:B------:R-:W-:Y:S01]  /*0300*/  IMAD.MOV.U32 R8, RZ, RZ, R9.reuse ;  /* 0x000000ffff087224 */ /* 0x100fe200078e0009 */
[----:B------:R-:W-:-:S04]  /*0310*/  SHF.R.U32.HI R9, RZ, 0x1, R9 ;  /* 0x00000001ff097819 */ /* 0x000fc80000011609 */
[----:B0-----:R-:W-:-:S04]  /*0320*/  LOP3.LUT R11, R9, R0, RZ, 0x3c, !PT ;  /* 0x00000000090b7212 */ /* 0x001fc800078e3cff */
[----:B------:R-:W-:-:S13]  /*0330*/  ISETP.GT.U32.AND P0, PT, R11, R0, PT ;  /* 0x000000000b00720c */ /* 0x000fda0003f04070 */
[----:B------:R-:W-:Y:S05]  /*0340*/  @!P0 BRA `(.L_x_2) ;  /* 0x0000000000188947 */ /* 0x000fea0003800000 */
[----:B------:R-:W-:Y:S01]  /*0350*/  LEA R11, R11, UR4, 0x2 ;  /* 0x000000040b0b7c11 */ /* 0x000fe2000f8e10ff */
[----:B------:R-:W-:Y:S04]  /*0360*/  LDS R6, [R4] ;  /* 0x0000000004067984 */ /* 0x000fe80000000800 */
[----:B------:R-:W0:Y:S02]  /*0370*/  LDS R13, [R11] ;  /* 0x000000000b0d7984 */ /* 0x000e240000000800 */
[----:B0-----:R-:W-:-:S13]  /*0380*/  FSETP.GT.AND P0, PT, R6, R13, PT ;  /* 0x0000000d0600720b */ /* 0x001fda0003f04000 */
[----:B------:R0:W-:Y:S04]  /*0390*/  @P0 STS [R4], R13 ;  /* 0x0000000d04000388 */ /* 0x0001e80000000800 */
[----:B------:R0:W-:Y:S02]  /*03a0*/  @P0 STS [R11], R6 ;  /* 0x000000060b000388 */ /* 0x0001e40000000800 */
.L_x_2:
[----:B------:R-:W-:Y:S01]  /*03b0*/  ISETP.GT.U32.AND P0, PT, R8, 0x403, PT ;  /* 0x000004030800780c */ /* 0x000fe20003f04070 */
[----:B------:R-:W-:Y:S05]  /*03c0*/  WARPSYNC.ALL ;  /* 0x0000000000007948 */ /* 0x000fea0003800000 */
[----:B------:R-:W-:Y:S07]  /*03d0*/  BAR.SYNC.DEFER_BLOCKING 0x0 ;  /* 0x0000000000007b1d */ /* 0x000fee0000010000 */
[----:B------:R-:W-:Y:S05]  /*03e0*/  @P0 BRA `(.L_x_3) ;  /* 0xfffffffc00c40947 */ /* 0x000fea000383ffff */
.L_x_1:
[C---:B0-----:R-:W-:Y:S02]  /*03f0*/  LOP3.LUT R9, R0.reuse, 0x100, RZ, 0x3c, !PT ;  /* 0x0000010000097812 */ /* 0x041fe400078e3cff */
[C---:B------:R-:W-:Y:S02]  /*0400*/  LOP3.LUT R13, R0.reuse, 0x80, RZ, 0x3c, !PT ;  /* 0x00000080000d7812 */ /* 0x040fe400078e3cff */
[-C--:B------:R-:W-:Y:S02]  /*0410*/  ISETP.GT.U32.AND P0, PT, R9, R0.reuse, PT ;  /* 0x000000000900720c */ /* 0x080fe40003f04070 */
[----:B------:R-:W-:Y:S02]  /*0420*/  ISETP.GT.U32.AND P1, PT, R13, R0, PT ;  /* 0x000000000d00720c */ /* 0x000fe40003f24070 */
[----:B------:R-:W-:-:S09]  /*0430*/  LOP3.LUT R15, R0, 0x40, RZ, 0x3c, !PT ;  /* 0x00000040000f7812 */ /* 0x000fd200078e3cff */
[----:B------:R-:W-:Y:S05]  /*0440*/  @!P0 BRA `(.L_x_4) ;  /* 0x0000000000188947 */ /* 0x000fea0003800000 */
[----:B------:R-:W-:Y:S01]  /*0450*/  LEA R9, R9, UR4, 0x2 ;  /* 0x0000000409097c11 */ /* 0x000fe2000f8e10ff */
[----:B------:R-:W-:Y:S04]  /*0460*/  LDS R6, [R4] ;  /* 0x0000000004067984 */ /* 0x000fe80000000800 */
[----:B------:R-:W0:Y:S02]  /*0470*/  LDS R11, [R9] ;  /* 0x00000000090b7984 */ /* 0x000e240000000800 */
[----:B0-----:R-:W-:-:S13]  /*0480*/  FSETP.GT.AND P0, PT, R6, R11, PT ;  /* 0x0000000b0600720b */ /* 0x001fda0003f04000 */
[----:B------:R0:W-:Y:S04]  /*0490*/  @P0 STS [R4], R11 ;  /* 0x0000000b04000388 */ /* 0x0001e80000000800 */
[----:B------:R0:W-:Y:S02]  /*04a0*/  @P0 STS [R9], R6 ;  /* 0x0000000609000388 */ /* 0x0001e40000000800 */
.L_x_4:
[----:B------:R-:W-:Y:S05]  /*04b0*/  WARPSYNC.ALL ;  /* 0x0000000000007948 */ /* 0x000fea0003800000 */
[----:B------:R-:W-:Y:S01]  /*04c0*/  BAR.SYNC.DEFER_BLOCKING 0x0 ;  /* 0x0000000000007b1d */ /* 0x000fe20000010000 */
[----:B------:R-:W-:-:S05]  /*04d0*/  LOP3.LUT R17, R0, 0x20, RZ, 0x3c, !PT ;  /* 0x0000002000117812 */ /* 0x000fca00078e3cff */
[----:B------:R-:W-:Y:S04]  /*04e0*/  BSSY.RECONVERGENT B0, `(.L_x_5) ;  /* 0x0000008000007945 */ /* 0x000fe80003800200 */
[----:B------:R-:W-:Y:S05]  /*04f0*/  @!P1 BRA `(.L_x_6) ;  /* 0x0000000000189947 */ /* 0x000fea0003800000 */
[----:B------:R-:W-:Y:S01]  /*0500*/  LEA R13, R13, UR4, 0x2 ;  /* 0x000000040d0d7c11 */ /* 0x000fe2000f8e10ff */
[----:B0-----:R-:W-:Y:S04]  /*0510*/  LDS R6, [R4] ;  /* 0x0000000004067984 */ /* 0x001fe80000000800 */
[----:B------:R-:W0:Y:S02]  /*0520*/  LDS R9, [R13] ;  /* 0x000000000d097984 */ /* 0x000e240000000800 */
[----:B0-----:R-:W-:-:S13]  /*0530*/  FSETP.GT.AND P0, PT, R6, R9, PT ;  /* 0x000000090600720b */ /* 0x001fda0003f04000 */
[----:B------:R1:W-:Y:S04]  /*0540*/  @P0 STS [R4], R9 ;  /* 0x0000000904000388 */ /* 0x0003e80000000800 */
[----:B------:R1:W-:Y:S02]  /*0550*/  @P0 STS [R13], R6 ;  /* 0x000000060d000388 */ /* 0x0003e40000000800 */
.L_x_6:
[----:B------:R-:W-:Y:S05]  /*0560*/  BSYNC.RECONVERGENT B0 ;  /* 0x0000000000007941 */ /* 0x000fea0003800200 */
.L_x_5:
[----:B------:R-:W-:Y:S01]  /*0570*/  ISETP.GT.U32.AND P6, PT, R15, R0, PT ;  /* 0x000000000f00720c */ /* 0x000fe20003fc4070 */
[----:B------:R-:W-:Y:S01]  /*0580*/  BAR.SYNC.DEFER_BLOCKING 0x0 ;  /* 0x0000000000007b1d */ /* 0x000fe20000010000 */
[C---:B-1----:R-:W-:Y:S02]  /*0590*/  LOP3.LUT R13, R0.reuse, 0x10, RZ, 0x3c, !PT ;  /* 0x00000010000d7812 */ /* 0x042fe400078e3cff */
[C---:B------:R-:W-:Y:S02]  /*05a0*/  LOP3.LUT R19, R0.reuse, 0x8, RZ, 0x3c, !PT ;  /* 0x0000000800137812 */ /* 0x040fe400078e3cff */
[C---:B------:R-:W-:Y:S01]  /*05b0*/  LOP3.LUT R21, R0.reuse, 0x4, RZ, 0x3c, !PT ;  /* 0x0000000400157812 */ /* 0x040fe200078e3cff */
[----:B------:R-:W-:Y:S01]  /*05c0*/  BSSY.RECONVERGENT B0, `(.L_x_7) ;  /* 0x0000010000007945 */ /* 0x000fe20003800200 */
[C---:B------:R-:W-:Y:S02]  /*05d0*/  LOP3.LUT R23, R0.reuse, 0x2, RZ, 0x3c, !PT ;  /* 0x0000000200177812 */ /* 0x040fe400078e3cff */
[----:B0-----:R-:W-:-:S02]  /*05e0*/  LOP3.LUT R9, R0, 0x1, RZ, 0x3c, !PT ;  /* 0x0000000100097812 */ /* 0x001fc400078e3cff */
[-C--:B------:R-:W-:Y:S02]  /*05f0*/  ISETP.GT.U32.AND P0, PT, R17, R0.reuse, PT ;  /* 0x000000001100720c */ /* 0x080fe40003f04070 */
[-C--:B------:R-:W-:Y:S02]  /*0600*/  ISETP.GT.U32.AND P1, PT, R13, R0.reuse, PT ;  /* 0x000000000d00720c */ /* 0x080fe40003f24070 */
[-C--:B------:R-:W-:Y:S02]  /*0610*/  ISETP.GT.U32.AND P2, PT, R19, R0.reuse, PT ;  /* 0x000000001300720c */ /* 0x080fe40003f44070 */
[-C--:B------:R-:W-:Y:S02]  /*0620*/  ISETP.GT.U32.AND P3, PT, R21, R0.reuse, PT ;  /* 0x000000001500720c */ /* 0x080fe40003f64070 */
[-C--:B------:R-:W-:Y:S02]  /*0630*/  ISETP.GT.U32.AND P4, PT, R23, R0.reuse, PT ;  /* 0x000000001700720c */ /* 0x080fe40003f84070 */
[----:B------:R-:W-:Y:S01]  /*0640*/  ISETP.GT.U32.AND P5, PT, R9, R0, PT ;  /* 0x000000000900720c */ /* 0x000fe20003fa4070 */
[----:B------:R-:W-:-:S12]  /*0650*/  @!P6 BRA `(.L_x_8) ;  /* 0x000000000018e947 */ /* 0x000fd80003800000 */
[----:B------:R-:W-:Y:S01]  /*0660*/  LEA R15, R15, UR4, 0x2 ;  /* 0x000000040f0f7c11 */ /* 0x000fe2000f8e10ff */
[----:B------:R-:W-:Y:S04]  /*0670*/  LDS R6, [R4] ;  /* 0x0000000004067984 */ /* 0x000fe80000000800 */
[----:B------:R-:W0:Y:S02]  /*0680*/  LDS R11, [R15] ;  /* 0x000000000f0b7984 */ /* 0x000e240000000800 */
[----:B0-----:R-:W-:-:S13]  /*0690*/  FSETP.GT.AND P6, PT, R6, R11, PT ;  /* 0x0000000b0600720b */ /* 0x001fda0003fc4000 */
[----:B------:R0:W-:Y:S04]  /*06a0*/  @P6 STS [R4], R11 ;  /* 0x0000000b04006388 */ /* 0x0001e80000000800 */
[----:B------:R0:W-:Y:S02]  /*06b0*/  @P6 STS [R15], R6 ;  /* 0x000000060f006388 */ /* 0x0001e40000000800 */
.L_x_8:
[----:B------:R-:W-:Y:S05]  /*06c0*/  BSYNC.RECONVERGENT B0 ;  /* 0x0000000000007941 */ /* 0x000fea0003800200 */
.L_x_7:
[----:B------:R-:W-:Y:S06]  /*06d0*/  BAR.SYNC.DEFER_BLOCKING 0x0 ;  /* 0x0000000000007b1d */ /* 0x000fec0000010000 */
        /* <DEDUP_REMOVED lines=8> */
.L_x_10:
[----:B------:R-:W-:Y:S05]  /*0760*/  BSYNC.RECONVERGENT B0 ;  /* 0x0000000000007941 */ /* 0x000fea0003800200 */
.L_x_9:
[----:B------:R-:W-:Y:S06]  /*0770*/  BAR.SYNC.DEFER_BLOCKING 0x0 ;  /* 0x0000000000007b1d */ /* 0x000fec0000010000 */
[----:B------:R-:W-:Y:S04]  /*0780*/  BSSY.RECONVERGENT B0, `(.L_x_11) ;  /* 0x0000008000007945 */ /* 0x000fe80003800200 */
[----:B------:R-:W-:Y:S05]  /*0790*/  @!P1 BRA `(.L_x_12) ;  /* 0x0000000000189947 */ /* 0x000fea0003800000 */
[----:B------:R-:W-:Y:S01]  /*07a0*/  LEA R13, R13, UR4, 0x2 ;  /* 0x000000040d0d7c11 */ /* 0x000fe2000f8e10ff */
[----:B01----:R-:W-:Y:S04]  /*07b0*/  LDS R6, [R4] ;  /* 0x0000000004067984 */ /* 0x003fe80000000800 */
[----:B------:R-:W0:Y:S02]  /*07c0*/  LDS R11, [R13] ;  /* 0x000000000d0b7984 */ /* 0x000e240000000800 */
[----:B0-----:R-:W-:-:S13]  /*07d0*/  FSETP.GT.AND P0, PT, R6, R11, PT ;  /* 0x0000000b0600720b */ /* 0x001fda0003f04000 */
[----:B------:R2:W-:Y:S04]  /*07e0*/  @P0 STS [R4], R11 ;  /* 0x0000000b04000388 */ /* 0x0005e80000000800 */
[----:B------:R2:W-:Y:S02]  /*07f0*/  @P0 STS [R13], R6 ;  /* 0x000000060d000388 */ /* 0x0005e40000000800 */
.L_x_12:
[----:B------:R-:W-:Y:S05]  /*0800*/  BSYNC.RECONVERGENT B0 ;  /* 0x0000000000007941 */ /* 0x000fea0003800200 */
.L_x_11:
[----:B------:R-:W-:Y:S06]  /*0810*/  BAR.SYNC.DEFER_BLOCKING 0x0 ;  /* 0x0000000000007b1d */ /* 0x000fec0000010000 */
[----:B------:R-:W-:Y:S04]  /*0820*/  BSSY.RECONVERGENT B0, `(.L_x_13) ;  /* 0x0000008000007945 */ /* 0x000fe80003800200 */
[----:B------:R-:W-:Y:S05]  /*0830*/  @!P2 BRA `(.L_x_14) ;  /* 0x000000000018a947 */ /* 0x000fea0003800000 */
[----:B------:R-:W-:Y:S01]  /*0840*/  LEA R19, R19, UR4, 0x2 ;  /* 0x0000000413137c11 */ /* 0x000fe2000f8e10ff */
[----:B012---:R-:W-:Y:S04]  /*0850*/  LDS R6, [R4] ;  /* 0x0000000004067984 */ /* 0x007fe80000000800 */
[----:B------:R-:W0:Y:S02]  /*0860*/  LDS R11, [R19] ;  /* 0x00000000130b7984 */ /* 0x000e240000000800 */
[----:B0-----:R-:W-:-:S13]  /*0870*/  FSETP.GT.AND P0, PT, R6, R11, PT ;  /* 0x0000000b0600720b */ /* 0x001fda0003f04000 */
[----:B------:R3:W-:Y:S04]  /*0880*/  @P0 STS [R4], R11 ;  /* 0x0000000b04000388 */ /* 0x0007e80000000800 */
[----:B------:R3:W-:Y:S02]  /*0890*/  @P0 STS [R19], R6 ;  /* 0x0000000613000388 */ /* 0x0007e40000000800 */
.L_x_14:
[----:B------:R-:W-:Y:S05]  /*08a0*/  BSYNC.RECONVERGENT B0 ;  /* 0x0000000000007941 */ /* 0x000fea0003800200 */
.L_x_13:
[----:B------:R-:W-:Y:S06]  /*08b0*/  BAR.SYNC.DEFER_BLOCKING 0x0 ;  /* 0x0000000000007b1d */ /* 0x000fec0000010000 */
[----:B------:R-:W-:Y:S04]  /*08c0*/  BSSY.RECONVERGENT B0, `(.L_x_15) ;  /* 0x0000008000007945 */ /* 0x000fe80003800200 */
[----:B------:R-:W-:Y:S05]  /*08d0*/  @!P3 BRA `(.L_x_16) ;  /* 0x000000000018b947 */ /* 0x000fea0003800000 */
[----:B------:R-:W-:Y:S01]  /*08e0*/  LEA R21, R21, UR4, 0x2 ;  /* 0x0000000415157c11 */ /* 0x000fe2000f8e10ff */
[----:B0123--:R-:W-:Y:S04]  /*08f0*/  LDS R6, [R4] ;  /* 0x0000000004067984 */ /* 0x00ffe80000000800 */
[----:B------:R-:W0:Y:S02]  /*0900*/  LDS R11, [R21] ;  /* 0x00000000150b7984 */ /* 0x000e240000000800 */
[----:B0-----:R-:W-:-:S13]  /*0910*/  FSETP.GT.AND P0, PT, R6, R11, PT ;  /* 0x0000000b0600720b */ /* 0x001fda0003f04000 */
[----:B------:R4:W-:Y:S04]  /*0920*/  @P0 STS [R4], R11 ;  /* 0x0000000b04000388 */ /* 0x0009e80000000800 */
[----:B------:R4:W-:Y:S02]  /*0930*/  @P0 STS [R21], R6 ;  /* 0x0000000615000388 */ /* 0x0009e40000000800 */
.L_x_16:
[----:B------:R-:W-:Y:S05]  /*0940*/  BSYNC.RECONVERGENT B0 ;  /* 0x0000000000007941 */ /* 0x000fea0003800200 */
.L_x_15:
[----:B------:R-:W-:Y:S06]  /*0950*/  BAR.SYNC.DEFER_BLOCKING 0x0 ;  /* 0x0000000000007b1d */ /* 0x000fec0000010000 */
[----:B------:R-:W-:Y:S04]  /*0960*/  BSSY.RECONVERGENT B0, `(.L_x_17) ;  /* 0x0000008000007945 */ /* 0x000fe80003800200 */
[----:B------:R-:W-:Y:S05]  /*0970*/  @!P4 BRA `(.L_x_18) ;  /* 0x000000000018c947 */ /* 0x000fea0003800000 */
[----:B------:R-:W-:Y:S01]  /*0980*/  LEA R23, R23, UR4, 0x2 ;  /* 0x0000000417177c11 */ /* 0x000fe2000f8e10ff */
[----:B01234-:R-:W-:Y:S04]  /*0990*/  LDS R6, [R4] ;  /* 0x0000000004067984 */ /* 0x01ffe80000000800 */
[----:B------:R-:W0:Y:S02]  /*09a0*/  LDS R11, [R23] ;  /* 0x00000000170b7984 */ /* 0x000e240000000800 */
[----:B0-----:R-:W-:-:S13]  /*09b0*/  FSETP.GT.AND P0, PT, R6, R11, PT ;  /* 0x0000000b0600720b */ /* 0x001fda0003f04000 */
[----:B------:R0:W-:Y:S04]  /*09c0*/  @P0 STS [R4], R11 ;  /* 0x0000000b04000388 */ /* 0x0001e80000000800 */
[----:B------:R0:W-:Y:S02]  /*09d0*/  @P0 STS [R23], R6 ;  /* 0x0000000617000388 */ /* 0x0001e40000000800 */
.L_x_18:
[----:B------:R-:W-:Y:S05]  /*09e0*/  BSYNC.RECONVERGENT B0 ;  /* 0x0000000000007941 */ /* 0x000fea0003800200 */
.L_x_17:
        /* <DEDUP_REMOVED lines=9> */
.L_x_20:
[----:B------:R-:W-:Y:S05]  /*0a80*/  BSYNC.RECONVERGENT B0 ;  /* 0x0000000000007941 */ /* 0x000fea0003800200 */
.L_x_19:
[----:B------:R-:W-:Y:S06]  /*0a90*/  BAR.SYNC.DEFER_BLOCKING 0x0 ;  /* 0x0000000000007b1d */ /* 0x000fec0000010000 */
.L_x_0:
[----:B------:R-:W-:-:S04]  /*0aa0*/  LOP3.LUT R5, R5, 0x80000001, RZ, 0xc0, !PT ;  /* 0x8000000105057812 */ /* 0x000fc800078ec0ff */
[----:B------:R-:W-:-:S13]  /*0ab0*/  ISETP.NE.AND P0, PT, R5, 0x1, PT ;  /* 0x000000010500780c */ /* 0x000fda0003f05270 */
[----:B------:R-:W-:Y:S05]  /*0ac0*/  @P0 BRA `(.L_x_21) ;  /* 0x0000000400f40947 */ /* 0x000fea0003800000 */
[----:B------:R-:W5:Y:S02]  /*0ad0*/  LDCU UR5, c[0x0][0x390] ;  /* 0x00007200ff0577ac */ /* 0x000f640008000800 */
[----:B-----5:R-:W-:-:S09]  /*0ae0*/  UISETP.GE.AND UP0, UPT, UR5, 0x2, UPT ;  /* 0x000000020500788c */ /* 0x020fd2000bf06270 */
[----:B------:R-:W-:Y:S05]  /*0af0*/  BRA.U !UP0, `(.L_x_22) ;  /* 0x00000001083c7547 */ /* 0x000fea000b800000 */
.L_x_24:
[--C-:B01234-:R-:W-:Y:S01]  /*0b00*/  IMAD.MOV.U32 R6, RZ, RZ, R7.reuse ;  /* 0x000000ffff067224 */ /* 0x11ffe200078e0007 */
[----:B------:R-:W-:-:S04]  /*0b10*/  SHF.R.U32.HI R7, RZ, 0x1, R7 ;  /* 0x00000001ff077819 */ /* 0x000fc80000011607 */
[----:B------:R-:W-:-:S04]  /*0b20*/  LOP3.LUT R5, R7, R0, RZ, 0x3c, !PT ;  /* 0x0000000007057212 */ /* 0x000fc800078e3cff */
[----:B------:R-:W-:-:S13]  /*0b30*/  ISETP.GT.U32.AND P0, PT, R5, R0, PT ;  /* 0x000000000500720c */ /* 0x000fda0003f04070 */
[----:B------:R-:W-:Y:S05]  /*0b40*/  @!P0 BRA `(.L_x_23) ;  /* 0x0000000000188947 */ /* 0x000fea0003800000 */
[----:B------:R-:W-:Y:S02]  /*0b50*/  LEA R8, R5, UR4, 0x2 ;  /* 0x0000000405087c11 */ /* 0x000fe4000f8e10ff */
[----:B------:R-:W-:Y:S04]  /*0b60*/  LDS R5, [R4] ;  /* 0x0000000004057984 */ /* 0x000fe80000000800 */
[----:B------:R-:W0:Y:S02]  /*0b70*/  LDS R9, [R8] ;  /* 0x0000000008097984 */ /* 0x000e240000000800 */
[----:B0-----:R-:W-:-:S13]  /*0b80*/  FSETP.GEU.AND P0, PT, R5, R9, PT ;  /* 0x000000090500720b */ /* 0x001fda0003f0e000 */
[----:B------:R0:W-:Y:S04]  /*0b90*/  @!P0 STS [R4], R9 ;  /* 0x0000000904008388 */ /* 0x0001e80000000800 */
[----:B------:R0:W-:Y:S02]  /*0ba0*/  @!P0 STS [R8], R5 ;  /* 0x0000000508008388 */ /* 0x0001e40000000800 */
.L_x_23:
[----:B------:R-:W-:Y:S01]  /*0bb0*/  ISETP.GT.U32.AND P0, PT, R6, 0x3, PT ;  /* 0x000000030600780c */ /* 0x000fe20003f04070 */
[----:B------:R-:W-:Y:S05]  /*0bc0*/  WARPSYNC.ALL ;  /* 0x0000000000007948 */ /* 0x000fea0003800000 */
[----:B------:R-:W-:Y:S07]  /*0bd0*/  BAR.SYNC.DEFER_BLOCKING 0x0 ;  /* 0x0000000000007b1d */ /* 0x000fee0000010000 */
[----:B------:R-:W-:Y:S05]  /*0be0*/  @P0 BRA `(.L_x_24) ;  /* 0xfffffffc00c40947 */ /* 0x000fea000383ffff */
.L_x_22:
[C---:B0-----:R-:W-:Y:S02]  /*0bf0*/  LOP3.LUT R5, R0.reuse, 0x100, RZ, 0x3c, !PT ;  /* 0x0000010000057812 */ /* 0x041fe400078e3cff */
[C---:B------:R-:W-:Y:S02]  /*0c00*/  LOP3.LUT R7, R0.reuse, 0x80, RZ, 0x3c, !PT ;  /* 0x0000008000077812 */ /* 0x040fe400078e3cff */
[-C--:B------:R-:W-:Y:S02]  /*0c10*/  ISETP.GT.U32.AND P0, PT, R5, R0.reuse, PT ;  /* 0x000000000500720c */ /* 0x080fe40003f04070 */
[----:B------:R-:W-:Y:S02]  /*0c20*/  ISETP.GT.U32.AND P1, PT, R7, R0, PT ;  /* 0x000000000700720c */ /* 0x000fe40003f24070 */
[----:B------:R-:W-:-:S09]  /*0c30*/  LOP3.LUT R9, R0, 0x40, RZ, 0x3c, !PT ;  /* 0x0000004000097812 */ /* 0x000fd200078e3cff */
[----:B------:R-:W-:Y:S05]  /*0c40*/  @!P0 BRA `(.L_x_25) ;  /* 0x0000000000188947 */ /* 0x000fea0003800000 */
[----:B------:R-:W-:Y:S02]  /*0c50*/  LEA R8, R5, UR4, 0x2 ;  /* 0x0000000405087c11 */ /* 0x000fe4000f8e10ff */
[----:B------:R-:W-:Y:S04]  /*0c60*/  LDS R5, [R4] ;  /* 0x0000000004057984 */ /* 0x000fe80000000800 */
[----:B-1234-:R-:W0:Y:S02]  /*0c70*/  LDS R6, [R8] ;  /* 0x0000000008067984 */ /* 0x01ee240000000800 */
[----:B0-----:R-:W-:-:S13]  /*0c80*/  FSETP.GEU.AND P0, PT, R5, R6, PT ;  /* 0x000000060500720b */ /* 0x001fda0003f0e000 */
[----:B------:R0:W-:Y:S04]  /*0c90*/  @!P0 STS [R4], R6 ;  /* 0x0000000604008388 */ /* 0x0001e80000000800 */
[----:B------:R0:W-:Y:S02]  /*0ca0*/  @!P0 STS [R8], R5 ;  /* 0x0000000508008388 */ /* 0x0001e40000000800 */
.L_x_25:
[----:B------:R-:W-:Y:S05]  /*0cb0*/  WARPSYNC.ALL ;  /* 0x0000000000007948 */ /* 0x000fea0003800000 */
[----:B------:R-:W-:Y:S01]  /*0cc0*/  BAR.SYNC.DEFER_BLOCKING 0x0 ;  /* 0x0000000000007b1d */ /* 0x000fe20000010000 */
[----:B-1234-:R-:W-:-:S05]  /*0cd0*/  LOP3.LUT R11, R0, 0x20, RZ, 0x3c, !PT ;  /* 0x00000020000b7812 */ /* 0x01efca00078e3cff */
[----:B------:R-:W-:Y:S04]  /*0ce0*/  BSSY.RECONVERGENT B0, `(.L_x_26) ;  /* 0x0000008000007945 */ /* 0x000fe80003800200 */
[----:B------:R-:W-:Y:S05]  /*0cf0*/  @!P1 BRA `(.L_x_27) ;  /* 0x0000000000189947 */ /* 0x000fea0003800000 */
[----:B0-----:R-:W-:Y:S01]  /*0d00*/  LEA R8, R7, UR4, 0x2 ;  /* 0x0000000407087c11 */ /* 0x001fe2000f8e10ff */
[----:B------:R-:W-:Y:S04]  /*0d10*/  LDS R5, [R4] ;  /* 0x0000000004057984 */ /* 0x000fe80000000800 */
[----:B------:R-:W0:Y:S02]  /*0d20*/  LDS R6, [R8] ;  /* 0x0000000008067984 */ /* 0x000e240000000800 */
[----:B0-----:R-:W-:-:S13]  /*0d30*/  FSETP.GEU.AND P0, PT, R5, R6, PT ;  /* 0x000000060500720b */ /* 0x001fda0003f0e000 */
[----:B------:R1:W-:Y:S04]  /*0d40*/  @!P0 STS [R4], R6 ;  /* 0x0000000604008388 */ /* 0x0003e80000000800 */
[----:B------:R1:W-:Y:S02]  /*0d50*/  @!P0 STS [R8], R5 ;  /* 0x0000000508008388 */ /* 0x0003e40000000800 */
.L_x_27:
[----:B------:R-:W-:Y:S05]  /*0d60*/  BSYNC.RECONVERGENT B0 ;  /* 0x0000000000007941 */ /* 0x000fea0003800200 */
.L_x_26:
[----:B------:R-:W-:Y:S01]  /*0d70*/  ISETP.GT.U32.AND P6, PT, R9, R0, PT ;  /* 0x000000000900720c */ /* 0x000fe20003fc4070 */
[----:B------:R-:W-:Y:S01]  /*0d80*/  BAR.SYNC.DEFER_BLOCKING 0x0 ;  /* 0x0000000000007b1d */ /* 0x000fe20000010000 */
[C---:B------:R-:W-:Y:S02]  /*0d90*/  LOP3.LUT R7, R0.reuse, 0x10, RZ, 0x3c, !PT ;  /* 0x0000001000077812 */ /* 0x040fe400078e3cff */
[C---:B------:R-:W-:Y:S02]  /*0da0*/  LOP3.LUT R13, R0.reuse, 0x8, RZ, 0x3c, !PT ;  /* 0x00000008000d7812 */ /* 0x040fe400078e3cff */
[C---:B------:R-:W-:Y:S01]  /*0db0*/  LOP3.LUT R15, R0.reuse, 0x4, RZ, 0x3c, !PT ;  /* 0x00000004000f7812 */ /* 0x040fe200078e3cff */
[----:B------:R-:W-:Y:S01]  /*0dc0*/  BSSY.RECONVERGENT B0, `(.L_x_28) ;  /* 0x0000010000007945 */ /* 0x000fe20003800200 */
[C---:B------:R-:W-:Y:S02]  /*0dd0*/  LOP3.LUT R17, R0.reuse, 0x2, RZ, 0x3c, !PT ;  /* 0x0000000200117812 */ /* 0x040fe400078e3cff */
[----:B------:R-:W-:-:S02]  /*0de0*/  LOP3.LUT R19, R0, 0x1, RZ, 0x3c, !PT ;  /* 0x0000000100137812 */ /* 0x000fc400078e3cff */
        /* <DEDUP_REMOVED lines=9> */
[----:B01----:R-:W0:Y:S02]  /*0e80*/  LDS R5, [R9] ;  /* 0x0000000009057984 */ /* 0x003e240000000800 */
[----:B0-----:R-:W-:-:S13]  /*0e90*/  FSETP.GEU.AND P6, PT, R0, R5, PT ;  /* 0x000000050000720b */ /* 0x001fda0003fce000 */
[----:B------:R2:W-:Y:S04]  /*0ea0*/  @!P6 STS [R4], R5 ;  /* 0x000000050400e388 */ /* 0x0005e80000000800 */
[----:B------:R2:W-:Y:S02]  /*0eb0*/  @!P6 STS [R9], R0 ;  /* 0x000000000900e388 */ /* 0x0005e40000000800 */
.L_x_29:
[----:B------:R-:W-:Y:S05]  /*0ec0*/  BSYNC.RECONVERGENT B0 ;  /* 0x0000000000007941 */ /* 0x000fea0003800200 */
.L_x_28:
[----:B------:R-:W-:Y:S06]  /*0ed0*/  BAR.SYNC.DEFER_BLOCKING 0x0 ;  /* 0x0000000000007b1d */ /* 0x000fec0000010000 */
[----:B------:R-:W-:Y:S04]  /*0ee0*/  BSSY.RECONVERGENT B0, `(.L_x_30) ;  /* 0x0000008000007945 */ /* 0x000fe80003800200 */
[----:B------:R-:W-:Y:S05]  /*0ef0*/  @!P5 BRA `(.L_x_31) ;  /* 0x000000000018d947 */ /* 0x000fea0003800000 */
[----:B------:R-:W-:Y:S01]  /*0f00*/  LEA R11, R11, UR4, 0x2 ;  /* 0x000000040b0b7c11 */ /* 0x000fe2000f8e10ff */
[----:B--2---:R-:W-:Y:S04]  /*0f10*/  LDS R0, [R4] ;  /* 0x0000000004007984 */ /* 0x004fe80000000800 */
[----:B01----:R-:W0:Y:S02]  /*0f20*/  LDS R5, [R11] ;  /* 0x000000000b057984 */ /* 0x003e240000000800 */
[----:B0-----:R-:W-:-:S13]  /*0f30*/  FSETP.GEU.AND P5, PT, R0, R5, PT ;  /* 0x000000050000720b */ /* 0x001fda0003fae000 */
[----:B------:R3:W-:Y:S04]  /*0f40*/  @!P5 STS [R4], R5 ;  /* 0x000000050400d388 */ /* 0x0007e80000000800 */
[----:B------:R3:W-:Y:S02]  /*0f50*/  @!P5 STS [R11], R0 ;  /* 0x000000000b00d388 */ /* 0x0007e40000000800 */
.L_x_31:
[----:B------:R-:W-:Y:S05]  /*0f60*/  BSYNC.RECONVERGENT B0 ;  /* 0x0000000000007941 */ /* 0x000fea0003800200 */
.L_x_30:
[----:B------:R-:W-:Y:S06]  /*0f70*/  BAR.SYNC.DEFER_BLOCKING 0x0 ;  /* 0x0000000000007b1d */ /* 0x000fec0000010000 */
[----:B------:R-:W-:Y:S04]  /*0f80*/  BSSY.RECONVERGENT B0, `(.L_x_32) ;  /* 0x0000008000007945 */ /* 0x000fe80003800200 */
[----:B------:R-:W-:Y:S05]  /*0f90*/  @!P0 BRA `(.L_x_33) ;  /* 0x0000000000188947 */ /* 0x000fea0003800000 */
[----:B------:R-:W-:Y:S01]  /*0fa0*/  LEA R7, R7, UR4, 0x2 ;  /* 0x0000000407077c11 */ /* 0x000fe2000f8e10ff */
[----:B--23--:R-:W-:Y:S04]  /*0fb0*/  LDS R0, [R4] ;  /* 0x0000000004007984 */ /* 0x00cfe80000000800 */
[----:B01----:R-:W0:Y:S02]  /*0fc0*/  LDS R5, [R7] ;  /* 0x0000000007057984 */ /* 0x003e240000000800 */
[----:B0-----:R-:W-:-:S13]  /*0fd0*/  FSETP.GEU.AND P0, PT, R0, R5, PT ;  /* 0x000000050000720b */ /* 0x001fda0003f0e000 */
[----:B------:R4:W-:Y:S04]  /*0fe0*/  @!P0 STS [R4], R5 ;  /* 0x0000000504008388 */ /* 0x0009e80000000800 */
[----:B------:R4:W-:Y:S02]  /*0ff0*/  @!P0 STS [R7], R0 ;  /* 0x0000000007008388 */ /* 0x0009e40000000800 */
.L_x_33:
[----:B------:R-:W-:Y:S05]  /*1000*/  BSYNC.RECONVERGENT B0 ;  /* 0x0000000000007941 */ /* 0x000fea0003800200 */
.L_x_32:
[----:B------:R-:W-:Y:S06]  /*1010*/  BAR.SYNC.DEFER_BLOCKING 0x0 ;  /* 0x0000000000007b1d */ /* 0x000fec0000010000 */
[----:B------:R-:W-:Y:S04]  /*1020*/  BSSY.RECONVERGENT B0, `(.L_x_34) ;  /* 0x0000008000007945 */ /* 0x000fe80003800200 */
[----:B------:R-:W-:Y:S05]  /*1030*/  @!P1 BRA `(.L_x_35) ;  /* 0x0000000000189947 */ /* 0x000fea0003800000 */
[----:B------:R-:W-:Y:S01]  /*1040*/  LEA R13, R13, UR4, 0x2 ;  /* 0x000000040d0d7c11 */ /* 0x000fe2000f8e10ff */
[----:B--234-:R-:W-:Y:S04]  /*1050*/  LDS R0, [R4] ;  /* 0x0000000004007984 */ /* 0x01cfe80000000800 */
[----:B01----:R-:W0:Y:S02]  /*1060*/  LDS R5, [R13] ;  /* 0x000000000d057984 */ /* 0x003e240000000800 */
[----:B0-----:R-:W-:-:S13]  /*1070*/  FSETP.GEU.AND P0, PT, R0, R5, PT ;  /* 0x000000050000720b */ /* 0x001fda0003f0e000 */
[----:B------:R0:W-:Y:S04]  /*1080*/  @!P0 STS [R4], R5 ;  /* 0x0000000504008388 */ /* 0x0001e80000000800 */
[----:B------:R0:W-:Y:S02]  /*1090*/  @!P0 STS [R13], R0 ;  /* 0x000000000d008388 */ /* 0x0001e40000000800 */
.L_x_35:
[----:B------:R-:W-:Y:S05]  /*10a0*/  BSYNC.RECONVERGENT B0 ;  /* 0x0000000000007941 */ /* 0x000fea0003800200 */
.L_x_34:
[----:B------:R-:W-:Y:S06]  /*10b0*/  BAR.SYNC.DEFER_BLOCKING 0x0 ;  /* 0x0000000000007b1d */ /* 0x000fec0000010000 */
[----:B------:R-:W-:Y:S04]  /*10c0*/  BSSY.RECONVERGENT B0, `(.L_x_36) ;  /* 0x0000008000007945 */ /* 0x000fe80003800200 */
[----:B------:R-:W-:Y:S05]  /*10d0*/  @!P2 BRA `(.L_x_37) ;  /* 0x000000000018a947 */ /* 0x000fea0003800000 */
[----:B------:R-:W-:Y:S01]  /*10e0*/  LEA R15, R15, UR4, 0x2 ;  /* 0x000000040f0f7c11 */ /* 0x000fe2000f8e10ff */
[----:B0-234-:R-:W-:Y:S04]  /*10f0*/  LDS R0, [R4] ;  /* 0x0000000004007984 */ /* 0x01dfe80000000800 */
[----:B-1----:R-:W0:Y:S02]  /*1100*/  LDS R5, [R15] ;  /* 0x000000000f057984 */ /* 0x002e240000000800 */
[----:B0-----:R-:W-:-:S13]  /*1110*/  FSETP.GEU.AND P0, PT, R0, R5, PT ;  /* 0x000000050000720b */ /* 0x001fda0003f0e000 */
[----:B------:R0:W-:Y:S04]  /*1120*/  @!P0 STS [R4], R5 ;  /* 0x0000000504008388 */ /* 0x0001e80000000800 */
[----:B------:R0:W-:Y:S02]  /*1130*/  @!P0 STS [R15], R0 ;  /* 0x000000000f008388 */ /* 0x0001e40000000800 */
.L_x_37:
[----:B------:R-:W-:Y:S05]  /*1140*/  BSYNC.RECONVERGENT B0 ;  /* 0x0000000000007941 */ /* 0x000fea0003800200 */
.L_x_36:
        /* <DEDUP_REMOVED lines=9> */
.L_x_39:
[----:B------:R-:W-:Y:S05]  /*11e0*/  BSYNC.RECONVERGENT B0 ;  /* 0x0000000000007941 */ /* 0x000fea0003800200 */
.L_x_38:
        /* <DEDUP_REMOVED lines=9> */
.L_x_41:
[----:B------:R-:W-:Y:S05]  /*1280*/  BSYNC.RECONVERGENT B0 ;  /* 0x0000000000007941 */ /* 0x000fea0003800200 */
.L_x_40:
[----:B------:R-:W-:Y:S06]  /*1290*/  BAR.SYNC.DEFER_BLOCKING 0x0 ;  /* 0x0000000000007b1d */ /* 0x000fec0000010000 */
.L_x_21:
[----:B01234-:R-:W0:Y:S04]  /*12a0*/  LDS R5, [R4] ;  /* 0x0000000004057984 */ /* 0x01fe280000000800 */
[----:B0-----:R-:W-:Y:S01]  /*12b0*/  STG.E desc[UR6][R2.64], R5 ;  /* 0x0000000502007986 */ /* 0x001fe2000c101906 */
[----:B------:R-:W-:Y:S05]  /*12c0*/  EXIT ;  /* 0x000000000000794d */ /* 0x000fea0003800000 */
.L_x_42:
[----:B------:R-:W-:-:S00]  /*12d0*/  BRA `(.L_x_42) ;  /* 0xfffffffc00fc7947 */ /* 0x000fc0000383ffff */
[----:B------:R-:W-:-:S00]  /*12e0*/  NOP ;  /* 0x0000000000007918 */ /* 0x000fc00000000000 */
        /* <DEDUP_REMOVED lines=9> */
.L_x_76:


//--------------------- .text._Z26shared_merge2bitonic_sort2Pfiii --------------------------
	.section	.text._Z26shared_merge2bitonic_sort2Pfiii,"ax",@progbits
	.align	128
        .global         _Z26shared_merge2bitonic_sort2Pfiii
        .type           _Z26shared_merge2bitonic_sort2Pfiii,@function
        .size           _Z26shared_merge2bitonic_sort2Pfiii,(.L_x_77 - _Z26shared_merge2bitonic_sort2Pfiii)
        .other          _Z26shared_merge2bitonic_sort2Pfiii,@"STO_CUDA_ENTRY STV_DEFAULT"
_Z26shared_merge2bitonic_sort2Pfiii:
.text._Z26shared_merge2bitonic_sort2Pfiii:
        /* <DEDUP_REMOVED lines=10> */
[-C--:B---3--:R-:W-:Y:S01]  /*00a0*/  IABS R10, R12.reuse ;  /* 0x0000000c000a7213 */ /* 0x088fe20000000000 */
[----:B------:R-:W0:Y:S01]  /*00b0*/  S2UR UR5, SR_CgaCtaId ;  /* 0x00000000000579c3 */ /* 0x000e220000008800 */
[----:B------:R-:W-:Y:S01]  /*00c0*/  IABS R11, R7 ;  /* 0x00000007000b7213 */ /* 0x000fe20000000000 */
[----:B------:R-:W-:Y:S01]  /*00d0*/  UMOV UR4, 0x400 ;  /* 0x0000040000047882 */ /* 0x000fe20000000000 */
[----:B------:R-:W1:Y:S01]  /*00e0*/  I2F.RP R8, R10 ;  /* 0x0000000a00087306 */ /* 0x000e620000209400 */
[----:B------:R-:W-:-:S04]  /*00f0*/  LOP3.LUT R7, R7, R12, RZ, 0x3c, !PT ;  /* 0x0000000c07077212 */ /* 0x000fc800078e3cff */
[----:B------:R-:W-:-:S03]  /*0100*/  ISETP.GE.AND P1, PT, R7, RZ, PT ;  /* 0x000000ff0700720c */ /* 0x000fc60003f26270 */
[----:B-1----:R-:W1:Y:S01]  /*0110*/  MUFU.RCP R8, R8 ;  /* 0x0000000800087308 */ /* 0x002e620000001000 */
[----:B0-----:R-:W-:Y:S01]  /*0120*/  ULEA UR4, UR5, UR4, 0x18 ;  /* 0x0000000405047291 */ /* 0x001fe2000f8ec0ff */
[----:B------:R-:W0:Y:S01]  /*0130*/  LDCU UR5, c[0x0][0x390] ;  /* 0x00007200ff0577ac */ /* 0x000e220008000800 */
[----:B-1----:R-:W-:-:S05]  /*0140*/  VIADD R4, R8, 0xffffffe ;  /* 0x0ffffffe08047836 */ /* 0x002fca0000000000 */
[----:B------:R1:W3:Y:S01]  /*0150*/  F2I.FTZ.U32.TRUNC.NTZ R5, R4 ;  /* 0x0000000400057305 */ /* 0x0002e2000021f000 */
[----:B0-----:R-:W-:Y:S02]  /*0160*/  IMAD.U32 R7, RZ, RZ, UR5 ;  /* 0x00000005ff077e24 */ /* 0x001fe4000f8e00ff */
[----:B-1----:R-:W-:Y:S02]  /*0170*/  IMAD.MOV.U32 R4, RZ, RZ, RZ ;  /* 0x000000ffff047224 */ /* 0x002fe400078e00ff */
[----:B---3--:R-:W-:-:S04]  /*0180*/  IMAD.MOV R9, RZ, RZ, -R5 ;  /* 0x000000ffff097224 */ /* 0x008fc800078e0a05 */
[----:B------:R-:W-:-:S04]  /*0190*/  IMAD R9, R9, R10, RZ ;  /* 0x0000000a09097224 */ /* 0x000fc800078e02ff */
[----:B------:R-:W-:Y:S02]  /*01a0*/  IMAD.HI.U32 R5, R5, R9, R4 ;  /* 0x0000000905057227 */ /* 0x000fe400078e0004 */
[----:B------:R-:W0:Y:S04]  /*01b0*/  LDC R4, c[0x0][0x390] ;  /* 0x0000e400ff047b82 */ /* 0x000e280000000800 */
[----:B------:R-:W-:-:S04]  /*01c0*/  IMAD.HI.U32 R9, R5, R11, RZ ;  /* 0x0000000b05097227 */ /* 0x000fc800078e00ff */
[----:B------:R-:W-:-:S04]  /*01d0*/  IMAD.MOV R5, RZ, RZ, -R9 ;  /* 0x000000ffff057224 */ /* 0x000fc800078e0a09 */
[----:B------:R-:W-:-:S05]  /*01e0*/  IMAD R5, R10, R5, R11 ;  /* 0x000000050a057224 */ /* 0x000fca00078e020b */
[----:B------:R-:W-:-:S13]  /*01f0*/  ISETP.GT.U32.AND P2, PT, R10, R5, PT ;  /* 0x000000050a00720c */ /* 0x000fda0003f44070 */
[----:B------:R-:W-:Y:S02]  /*0200*/  @!P2 IMAD.IADD R5, R5, 0x1, -R10 ;  /* 0x000000010505a824 */ /* 0x000fe400078e0a0a */
[----:B------:R-:W-:Y:S01]  /*0210*/  @!P2 VIADD R9, R9, 0x1 ;  /* 0x000000010909a836 */ /* 0x000fe20000000000 */
[----:B------:R-:W-:Y:S02]  /*0220*/  ISETP.NE.AND P2, PT, R12, RZ, PT ;  /* 0x000000ff0c00720c */ /* 0x000fe40003f45270 */
[----:B------:R-:W-:Y:S02]  /*0230*/  ISETP.GE.U32.AND P0, PT, R5, R10, PT ;  /* 0x0000000a0500720c */ /* 0x000fe40003f06070 */
[----:B------:R-:W-:-:S11]  /*0240*/  LEA R5, R0, UR4, 0x2 ;  /* 0x0000000400057c11 */ /* 0x000fd6000f8e10ff */
[----:B------:R-:W-:Y:S01]  /*0250*/  @P0 VIADD R9, R9, 0x1 ;  /* 0x0000000109090836 */ /* 0x000fe20000000000 */
[----:B0-----:R-:W-:-:S03]  /*0260*/  ISETP.GE.AND P0, PT, R4, 0x2, PT ;  /* 0x000000020400780c */ /* 0x001fc60003f06270 */
[----:B------:R-:W-:-:S04]  /*0270*/  IMAD.MOV.U32 R8, RZ, RZ, R9 ;  /* 0x000000ffff087224 */ /* 0x000fc800078e0009 */
[----:B------:R-:W-:Y:S01]  /*0280*/  @!P1 IMAD.MOV R8, RZ, RZ, -R8 ;  /* 0x000000ffff089224 */ /* 0x000fe200078e0a08 */
[----:B------:R-:W-:-:S04]  /*0290*/  @!P2 LOP3.LUT R8, RZ, R12, RZ, 0x33, !PT ;  /* 0x0000000cff08a212 */ /* 0x000fc800078e33ff */
[----:B------:R-:W-:-:S04]  /*02a0*/  LOP3.LUT R4, R8, 0x1, RZ, 0xc0, !PT ;  /* 0x0000000108047812 */ /* 0x000fc800078ec0ff */
[----:B------:R-:W-:Y:S01]  /*02b0*/  ISETP.EQ.U32.OR P0, PT, R4, 0x1, !P0 ;  /* 0x000000010400780c */ /* 0x000fe20004702470 */
[----:B--2---:R0:W-:Y:S01]  /*02c0*/  STS [R5], R6 ;  /* 0x0000000605007388 */ /* 0x0041e20000000800 */
[----:B------:R-:W-:Y:S11]  /*02d0*/  BAR.SYNC.DEFER_BLOCKING 0x0 ;  /* 0x0000000000007b1d */ /* 0x000ff60000010000 */
[----:B------:R-:W-:Y:S05]  /*02e0*/  @P0 BRA `(.L_x_43) ;  /* 0x0000000000400947 */ /* 0x000fea0003800000 */
[----:B------:R-:W-:-:S07]  /*02f0*/  IMAD.U32 R9, RZ, RZ, UR5 ;  /* 0x00000005ff097e24 */ /* 0x000fce000f8e00ff */
.L_x_45:
[--C-:B0-----:R-:W-:Y:S01]  /*0300*/  IMAD.MOV.U32 R6, RZ, RZ, R9.reuse ;  /* 0x000000ffff067224 */ /* 0x101fe200078e0009 */
[----:B------:R-:W-:-:S04]  /*0310*/  SHF.R.U32.HI R9, RZ, 0x1, R9 ;  /* 0x00000001ff097819 */ /* 0x000fc80000011609 */
[----:B------:R-:W-:-:S04]  /*0320*/  LOP3.LUT R11, R9, R0, RZ, 0x3c, !PT ;  /* 0x00000000090b7212 */ /* 0x000fc800078e3cff */
        /* <DEDUP_REMOVED lines=8> */
.L_x_44:
[----:B------:R-:W-:Y:S01]  /*03b0*/  ISETP.GT.U32.AND P0, PT, R6, 0x3, PT ;  /* 0x000000030600780c */ /* 0x000fe20003f04070 */
[----:B------:R-:W-:Y:S05]  /*03c0*/  WARPSYNC.ALL ;  /* 0x0000000000007948 */ /* 0x000fea0003800000 */
[----:B------:R-:W-:Y:S07]  /*03d0*/  BAR.SYNC.DEFER_BLOCKING 0x0 ;  /* 0x0000000000007b1d */ /* 0x000fee0000010000 */
[----:B------:R-:W-:Y:S05]  /*03e0*/  @P0 BRA `(.L_x_45) ;  /* 0xfffffffc00c40947 */ /* 0x000fea000383ffff */
.L_x_43:
[----:B0-----:R-:W0:Y:S01]  /*03f0*/  LDC R6, c[0x0][0x390] ;  /* 0x0000e400ff067b82 */ /* 0x001e220000000800 */
[----:B------:R-:W-:Y:S02]  /*0400*/  LOP3.LUT R4, R8, 0x80000001, RZ, 0xc0, !PT ;  /* 0x8000000108047812 */ /* 0x000fe400078ec0ff */
[----:B0-----:R-:W-:-:S04]  /*0410*/  ISETP.GE.AND P0, PT, R6, 0x2, PT ;  /* 0x000000020600780c */ /* 0x001fc80003f06270 */
[----:B------:R-:W-:-:S13]  /*0420*/  ISETP.NE.OR P0, PT, R4, 0x1, !P0 ;  /* 0x000000010400780c */ /* 0x000fda0004705670 */
[----:B------:R-:W-:Y:S05]  /*0430*/  @P0 BRA `(.L_x_46) ;  /* 0x00000000003c0947 */ /* 0x000fea0003800000 */
.L_x_48:
        /* <DEDUP_REMOVED lines=8> */
[----:B0-----:R-:W-:-:S13]  /*04c0*/  FSETP.GEU.AND P0, PT, R4, R8, PT ;  /* 0x000000080400720b */ /* 0x001fda0003f0e000 */
[----:B------:R0:W-:Y:S04]  /*04d0*/  @!P0 STS [R5], R8 ;  /* 0x0000000805008388 */ /* 0x0001e80000000800 */
[----:B------:R0:W-:Y:S02]  /*04e0*/  @!P0 STS [R9], R4 ;  /* 0x0000000409008388 */ /* 0x0001e40000000800 */
.L_x_47:
[----:B------:R-:W-:Y:S01]  /*04f0*/  ISETP.GT.U32.AND P0, PT, R6, 0x3, PT ;  /* 0x000000030600780c */ /* 0x000fe20003f04070 */
[----:B------:R-:W-:Y:S05]  /*0500*/  WARPSYNC.ALL ;  /* 0x0000000000007948 */ /* 0x000fea0003800000 */
[----:B------:R-:W-:Y:S07]  /*0510*/  BAR.SYNC.DEFER_BLOCKING 0x0 ;  /* 0x0000000000007b1d */ /* 0x000fee0000010000 */
[----:B------:R-:W-:Y:S05]  /*0520*/  @P0 BRA `(.L_x_48) ;  /* 0xfffffffc00c40947 */ /* 0x000fea000383ffff */
.L_x_46:
[----:B0-----:R-:W0:Y:S04]  /*0530*/  LDS R5, [R5] ;  /* 0x0000000005057984 */ /* 0x001e280000000800 */
[----:B0-----:R-:W-:Y:S01]  /*0540*/  STG.E desc[UR6][R2.64], R5 ;  /* 0x0000000502007986 */ /* 0x001fe2000c101906 */
[----:B------:R-:W-:Y:S05]  /*0550*/  EXIT ;  /* 0x000000000000794d */ /* 0x000fea0003800000 */
.L_x_49:
        /* <DEDUP_REMOVED lines=10> */
.L_x_77:


//--------------------- .text._Z25shared_merge2bitonic_sortPfiii --------------------------
	.section	.text._Z25shared_merge2bitonic_sortPfiii,"ax",@progbits
	.align	128
        .global         _Z25shared_merge2bitonic_sortPfiii
        .type           _Z25shared_merge2bitonic_sortPfiii,@function
        .size           _Z25shared_merge2bitonic_sortPfiii,(.L_x_78 - _Z25shared_merge2bitonic_sortPfiii)
        .other          _Z25shared_merge2bitonic_sortPfiii,@"STO_CUDA_ENTRY STV_DEFAULT"
_Z25shared_merge2bitonic_sortPfiii:
.text._Z25shared_merge2bitonic_sortPfiii:
[----:B------:R-:W-:Y:S01]  /*0000*/  LDC R1, c[0x0][0x37c] ;  /* 0x0000df00ff017b82 */ /* 0x000fe20000000800 */
[----:B------:R-:W0:Y:S07]  /*0010*/  S2R R0, SR_TID.X ;  /* 0x0000000000007919 */ /* 0x000e2e0000002100 */
[----:B------:R-:W1:Y:S01]  /*0020*/  LDC.64 R2, c[0x0][0x380] ;  /* 0x0000e000ff027b82 */ /* 0x000e620000000a00 */
[----:B------:R-:W0:Y:S01]  /*0030*/  LDCU UR4, c[0x0][0x360] ;  /* 0x00006c00ff0477ac */ /* 0x000e220008000800 */
[----:B------:R-:W0:Y:S01]  /*0040*/  S2R R5, SR_CTAID.X ;  /* 0x0000000000057919 */ /* 0x000e220000002500 */
[----:B------:R-:W2:Y:S01]  /*0050*/  LDCU.64 UR8, c[0x0][0x358] ;  /* 0x00006b00ff0877ac */ /* 0x000ea20008000a00 */
[----:B0-----:R-:W-:-:S04]  /*0060*/  IMAD R5, R5, UR4, R0 ;  /* 0x0000000405057c24 */ /* 0x001fc8000f8e0200 */
[----:B-1----:R-:W-:-:S05]  /*0070*/  IMAD.WIDE R2, R5, 0x4, R2 ;  /* 0x0000000405027825 */ /* 0x002fca00078e0202 */
[----:B--2---:R-:W2:Y:S01]  /*0080*/  LDG.E R7, desc[UR8][R2.64] ;  /* 0x0000000802077981 */ /* 0x004ea2000c1e1900 */
[----:B------:R-:W0:Y:S01]  /*0090*/  S2UR UR5, SR_CgaCtaId ;  /* 0x00000000000579c3 */ /* 0x000e220000008800 */
[----:B------:R-:W-:Y:S02]  /*00a0*/  UMOV UR4, 0x400 ;  /* 0x0000040000047882 */ /* 0x000fe40000000000 */
[----:B0-----:R-:W-:Y:S01]  /*00b0*/  ULEA UR4, UR5, UR4, 0x18 ;  /* 0x0000000405047291 */ /* 0x001fe2000f8ec0ff */
[----:B------:R-:W0:Y:S05]  /*00c0*/  LDCU UR5, c[0x0][0x390] ;  /* 0x00007200ff0577ac */ /* 0x000e2a0008000800 */
[----:B------:R-:W-:Y:S01]  /*00d0*/  LEA R4, R0, UR4, 0x2 ;  /* 0x0000000400047c11 */ /* 0x000fe2000f8e10ff */
[----:B0-----:R-:W-:-:S04]  /*00e0*/  UISETP.GE.AND UP0, UPT, UR5, 0x2, UPT ;  /* 0x000000020500788c */ /* 0x001fc8000bf06270 */
[----:B--2---:R0:W-:Y:S01]  /*00f0*/  STS [R4], R7 ;  /* 0x0000000704007388 */ /* 0x0041e20000000800 */
[----:B------:R-:W-:Y:S06]  /*0100*/  BAR.SYNC.DEFER_BLOCKING 0x0 ;  /* 0x0000000000007b1d */ /* 0x000fec0000010000 */
[----:B------:R-:W-:Y:S05]  /*0110*/  BRA.U !UP0, `(.L_x_50) ;  /* 0x0000000108dc7547 */ /* 0x000fea000b800000 */
[----:B------:R-:W1:Y:S01]  /*0120*/  LDC R10, c[0x0][0x38c] ;  /* 0x0000e300ff0a7b82 */ /* 0x000e620000000800 */
[----:B------:R-:W2:Y:S01]  /*0130*/  LDCU UR5, c[0x0][0x390] ;  /* 0x00007200ff0577ac */ /* 0x000ea20008000800 */
[----:B-1----:R-:W-:-:S04]  /*0140*/  IABS R9, R10 ;  /* 0x0000000a00097213 */ /* 0x002fc80000000000 */
[----:B------:R-:W1:Y:S08]  /*0150*/  I2F.RP R8, R9 ;  /* 0x0000000900087306 */ /* 0x000e700000209400 */
[----:B-1----:R-:W1:Y:S02]  /*0160*/  MUFU.RCP R8, R8 ;  /* 0x0000000800087308 */ /* 0x002e640000001000 */
[----:B-1----:R-:W-:-:S06]  /*0170*/  VIADD R6, R8, 0xffffffe ;  /* 0x0ffffffe08067836 */ /* 0x002fcc0000000000 */
[----:B0-----:R0:W1:Y:S02]  /*0180*/  F2I.FTZ.U32.TRUNC.NTZ R7, R6 ;  /* 0x0000000600077305 */ /* 0x001064000021f000 */
[----:B0-----:R-:W-:Y:S02]  /*0190*/  IMAD.MOV.U32 R6, RZ, RZ, RZ ;  /* 0x000000ffff067224 */ /* 0x001fe400078e00ff */
[----:B-1----:R-:W-:-:S04]  /*01a0*/  IMAD.MOV R12, RZ, RZ, -R7 ;  /* 0x000000ffff0c7224 */ /* 0x002fc800078e0a07 */
[----:B------:R-:W-:Y:S01]  /*01b0*/  IMAD R11, R12, R9, RZ ;  /* 0x000000090c0b7224 */ /* 0x000fe200078e02ff */
[----:B------:R-:W-:Y:S02]  /*01c0*/  IABS R12, R5 ;  /* 0x00000005000c7213 */ /* 0x000fe40000000000 */
[----:B------:R-:W-:Y:S01]  /*01d0*/  LOP3.LUT R5, R5, R10, RZ, 0x3c, !PT ;  /* 0x0000000a05057212 */ /* 0x000fe200078e3cff */
[----:B------:R-:W-:-:S03]  /*01e0*/  IMAD.HI.U32 R7, R7, R11, R6 ;  /* 0x0000000b07077227 */ /* 0x000fc600078e0006 */
[----:B------:R-:W-:-:S03]  /*01f0*/  ISETP.GE.AND P1, PT, R5, RZ, PT ;  /* 0x000000ff0500720c */ /* 0x000fc60003f26270 */
        /* <DEDUP_REMOVED lines=10> */
[----:B--2---:R-:W-:-:S07]  /*02a0*/  @!P2 LOP3.LUT R7, RZ, R10, RZ, 0x33, !PT ;  /* 0x0000000aff07a212 */ /* 0x004fce00078e33ff */
.L_x_54:
[----:B------:R-:W-:Y:S01]  /*02b0*/  UMOV UR6, UR5 ;  /* 0x0000000500067c82 */ /* 0x000fe20008000000 */
[----:B------:R-:W-:Y:S01]  /*02c0*/  USHF.R.U32.HI UR5, URZ, 0x1, UR5 ;  /* 0x00000001ff057899 */ /* 0x000fe20008011605 */
[----:B------:R-:W-:Y:S05]  /*02d0*/  BSSY.RECONVERGENT B0, `(.L_x_51) ;  /* 0x0000018000007945 */ /* 0x000fea0003800200 */
[----:B01----:R-:W-:-:S04]  /*02e0*/  LOP3.LUT R5, R0, UR5, RZ, 0x3c, !PT ;  /* 0x0000000500057c12 */ /* 0x003fc8000f8e3cff */
[----:B------:R-:W-:-:S13]  /*02f0*/  ISETP.GT.U32.AND P0, PT, R5, R0, PT ;  /* 0x000000000500720c */ /* 0x000fda0003f04070 */
[----:B------:R-:W-:Y:S05]  /*0300*/  @!P0 BRA `(.L_x_52) ;  /* 0x0000000000508947 */ /* 0x000fea0003800000 */
[----:B------:R-:W-:-:S04]  /*0310*/  LOP3.LUT R6, R7, 0x1, RZ, 0xc0, !PT ;  /* 0x0000000107067812 */ /* 0x000fc800078ec0ff */
[----:B------:R-:W-:-:S13]  /*0320*/  ISETP.NE.U32.AND P0, PT, R6, 0x1, PT ;  /* 0x000000010600780c */ /* 0x000fda0003f05070 */
[----:B------:R-:W-:Y:S05]  /*0330*/  @!P0 BRA `(.L_x_53) ;  /* 0x0000000000208947 */ /* 0x000fea0003800000 */
[----:B------:R-:W-:Y:S02]  /*0340*/  LEA R6, R5, UR4, 0x2 ;  /* 0x0000000405067c11 */ /* 0x000fe4000f8e10ff */
[----:B------:R-:W-:Y:S04]  /*0350*/  LDS R5, [R4] ;  /* 0x0000000004057984 */ /* 0x000fe80000000800 */
[----:B------:R-:W0:Y:S02]  /*0360*/  LDS R8, [R6] ;  /* 0x0000000006087984 */ /* 0x000e240000000800 */
[----:B0-----:R-:W-:-:S13]  /*0370*/  FSETP.GT.AND P0, PT, R5, R8, PT ;  /* 0x000000080500720b */ /* 0x001fda0003f04000 */
[----:B------:R-:W-:Y:S05]  /*0380*/  @!P0 BRA `(.L_x_52) ;  /* 0x0000000000308947 */ /* 0x000fea0003800000 */
[----:B------:R1:W-:Y:S04]  /*0390*/  STS [R4], R8 ;  /* 0x0000000804007388 */ /* 0x0003e80000000800 */
[----:B------:R1:W-:Y:S01]  /*03a0*/  STS [R6], R5 ;  /* 0x0000000506007388 */ /* 0x0003e20000000800 */
[----:B------:R-:W-:Y:S05]  /*03b0*/  BRA `(.L_x_52) ;  /* 0x0000000000247947 */ /* 0x000fea0003800000 */
.L_x_53:
[----:B------:R-:W-:-:S04]  /*03c0*/  LOP3.LUT R6, R7, 0x80000001, RZ, 0xc0, !PT ;  /* 0x8000000107067812 */ /* 0x000fc800078ec0ff */
[----:B------:R-:W-:-:S13]  /*03d0*/  ISETP.NE.AND P0, PT, R6, 0x1, PT ;  /* 0x000000010600780c */ /* 0x000fda0003f05270 */
[----:B------:R-:W-:Y:S05]  /*03e0*/  @P0 BRA `(.L_x_52) ;  /* 0x0000000000180947 */ /* 0x000fea0003800000 */
[----:B------:R-:W-:Y:S02]  /*03f0*/  LEA R8, R5, UR4, 0x2 ;  /* 0x0000000405087c11 */ /* 0x000fe4000f8e10ff */
[----:B------:R-:W-:Y:S04]  /*0400*/  LDS R5, [R4] ;  /* 0x0000000004057984 */ /* 0x000fe80000000800 */
[----:B------:R-:W0:Y:S02]  /*0410*/  LDS R6, [R8] ;  /* 0x0000000008067984 */ /* 0x000e240000000800 */
[----:B0-----:R-:W-:-:S13]  /*0420*/  FSETP.GEU.AND P0, PT, R5, R6, PT ;  /* 0x000000060500720b */ /* 0x001fda0003f0e000 */
[----:B------:R0:W-:Y:S04]  /*0430*/  @!P0 STS [R4], R6 ;  /* 0x0000000604008388 */ /* 0x0001e80000000800 */
[----:B------:R0:W-:Y:S02]  /*0440*/  @!P0 STS [R8], R5 ;  /* 0x0000000508008388 */ /* 0x0001e40000000800 */
.L_x_52:
[----:B------:R-:W-:Y:S05]  /*0450*/  BSYNC.RECONVERGENT B0 ;  /* 0x0000000000007941 */ /* 0x000fea0003800200 */
.L_x_51:
[----:B------:R-:W-:Y:S01]  /*0460*/  BAR.SYNC.DEFER_BLOCKING 0x0 ;  /* 0x0000000000007b1d */ /* 0x000fe20000010000 */
[----:B------:R-:W-:-:S09]  /*0470*/  UISETP.GT.U32.AND UP0, UPT, UR6, 0x3, UPT ;  /* 0x000000030600788c */ /* 0x000fd2000bf04070 */
[----:B------:R-:W-:Y:S05]  /*0480*/  BRA.U UP0, `(.L_x_54) ;  /* 0xfffffffd00887547 */ /* 0x000fea000b83ffff */
.L_x_50:
[----:B01----:R-:W0:Y:S04]  /*0490*/  LDS R5, [R4] ;  /* 0x0000000004057984 */ /* 0x003e280000000800 */
[----:B0-----:R-:W-:Y:S01]  /*04a0*/  STG.E desc[UR8][R2.64], R5 ;  /* 0x0000000502007986 */ /* 0x001fe2000c101908 */
[----:B------:R-:W-:Y:S05]  /*04b0*/  EXIT ;  /* 0x000000000000794d */ /* 0x000fea0003800000 */
.L_x_55:
        /* <DEDUP_REMOVED lines=12> */
.L_x_78:


//--------------------- .text._Z11shared_sortPfi  --------------------------
	.section	.text._Z11shared_sortPfi,"ax",@progbits
	.align	128
        .global         _Z11shared_sortPfi
        .type           _Z11shared_sortPfi,@function
        .size           _Z11shared_sortPfi,(.L_x_79 - _Z11shared_sortPfi)
        .other          _Z11shared_sortPfi,@"STO_CUDA_ENTRY STV_DEFAULT"
_Z11shared_sortPfi:
.text._Z11shared_sortPfi:
[----:B------:R-:W-:Y:S01]  /*0000*/  LDC R1, c[0x0][0x37c] ;  /* 0x0000df00ff017b82 */ /* 0x000fe20000000800 */
[----:B------:R-:W0:Y:S07]  /*0010*/  S2R R0, SR_TID.X ;  /* 0x0000000000007919 */ /* 0x000e2e0000002100 */
[----:B------:R-:W1:Y:S01]  /*0020*/  LDC.64 R2, c[0x0][0x380] ;  /* 0x0000e000ff027b82 */ /* 0x000e620000000a00 */
[----:B------:R-:W0:Y:S01]  /*0030*/  LDCU UR6, c[0x0][0x360] ;  /* 0x00006c00ff0677ac */ /* 0x000e220008000800 */
[----:B------:R-:W0:Y:S01]  /*0040*/  S2R R5, SR_CTAID.X ;  /* 0x0000000000057919 */ /* 0x000e220000002500 */
[----:B------:R-:W2:Y:S05]  /*0050*/  LDCU.64 UR8, c[0x0][0x358] ;  /* 0x00006b00ff0877ac */ /* 0x000eaa0008000a00 */
[----:B------:R-:W3:Y:S01]  /*0060*/  S2UR UR5, SR_CgaCtaId ;  /* 0x00000000000579c3 */ /* 0x000ee20000008800 */
[----:B------:R-:W4:Y:S01]  /*0070*/  LDCU UR7, c[0x0][0x388] ;  /* 0x00007100ff0777ac */ /* 0x000f220008000800 */
[----:B0-----:R-:W-:-:S04]  /*0080*/  IMAD R4, R5, UR6, R0 ;  /* 0x0000000605047c24 */ /* 0x001fc8000f8e0200 */
[----:B-1----:R-:W-:-:S05]  /*0090*/  IMAD.WIDE R2, R4, 0x4, R2 ;  /* 0x0000000404027825 */ /* 0x002fca00078e0202 */
[----:B--2---:R-:W2:Y:S01]  /*00a0*/  LDG.E R6, desc[UR8][R2.64] ;  /* 0x0000000802067981 */ /* 0x004ea2000c1e1900 */
[----:B------:R-:W-:Y:S01]  /*00b0*/  UMOV UR4, 0x400 ;  /* 0x0000040000047882 */ /* 0x000fe20000000000 */
[----:B----4-:R-:W-:Y:S02]  /*00c0*/  UISETP.LT.U32.AND UP0, UPT, UR6, UR7, UPT ;  /* 0x000000070600728c */ /* 0x010fe4000bf01070 */
[----:B---3--:R-:W-:Y:S02]  /*00d0*/  ULEA UR4, UR5, UR4, 0x18 ;  /* 0x0000000405047291 */ /* 0x008fe4000f8ec0ff */
[----:B------:R-:W-:-:S04]  /*00e0*/  USEL UR5, UR6, UR7, UP0 ;  /* 0x0000000706057287 */ /* 0x000fc80008000000 */
[----:B------:R-:W-:Y:S01]  /*00f0*/  LEA R5, R0, UR4, 0x2 ;  /* 0x0000000400057c11 */ /* 0x000fe2000f8e10ff */
[----:B------:R-:W-:-:S04]  /*0100*/  UISETP.GE.U32.AND UP0, UPT, UR5, 0x2, UPT ;  /* 0x000000020500788c */ /* 0x000fc8000bf06070 */
[----:B--2---:R0:W-:Y:S05]  /*0110*/  STS [R5], R6 ;  /* 0x0000000605007388 */ /* 0x0041ea0000000800 */
[----:B------:R-:W-:Y:S05]  /*0120*/  BRA.U !UP0, `(.L_x_56) ;  /* 0x0000000108f47547 */ /* 0x000fea000b800000 */
[----:B------:R-:W-:-:S07]  /*0130*/  IMAD.MOV.U32 R7, RZ, RZ, 0x2 ;  /* 0x00000002ff077424 */ /* 0x000fce00078e00ff */
.L_x_61:
[----:B01----:R-:W-:-:S07]  /*0140*/  IMAD.MOV.U32 R9, RZ, RZ, R7 ;  /* 0x000000ffff097224 */ /* 0x003fce00078e0007 */
.L_x_60:
[--C-:B0-----:R-:W-:Y:S01]  /*0150*/  IMAD.MOV.U32 R6, RZ, RZ, R9.reuse ;  /* 0x000000ffff067224 */ /* 0x101fe200078e0009 */
[----:B------:R-:W-:Y:S01]  /*0160*/  SHF.R.U32.HI R9, RZ, 0x1, R9 ;  /* 0x00000001ff097819 */ /* 0x000fe20000011609 */
[----:B------:R-:W-:Y:S03]  /*0170*/  BSSY.RECONVERGENT B0, `(.L_x_57) ;  /* 0x0000031000007945 */ /* 0x000fe60003800200 */
[----:B-1----:R-:W-:-:S04]  /*0180*/  LOP3.LUT R13, R9, R0, RZ, 0x3c, !PT ;  /* 0x00000000090d7212 */ /* 0x002fc800078e3cff */
[----:B------:R-:W-:-:S13]  /*0190*/  ISETP.GT.U32.AND P0, PT, R13, R0, PT ;  /* 0x000000000d00720c */ /* 0x000fda0003f04070 */
[----:B------:R-:W-:Y:S05]  /*01a0*/  @!P0 BRA `(.L_x_58) ;  /* 0x0000000000b48947 */ /* 0x000fea0003800000 */
[-C--:B------:R-:W-:Y:S02]  /*01b0*/  IABS R15, R7.reuse ;  /* 0x00000007000f7213 */ /* 0x080fe40000000000 */
[----:B------:R-:W-:Y:S02]  /*01c0*/  IABS R14, R4 ;  /* 0x00000004000e7213 */ /* 0x000fe40000000000 */
[----:B------:R-:W0:Y:S01]  /*01d0*/  I2F.RP R8, R15 ;  /* 0x0000000f00087306 */ /* 0x000e220000209400 */
[----:B------:R-:W-:-:S07]  /*01e0*/  IABS R16, R7 ;  /* 0x0000000700107213 */ /* 0x000fce0000000000 */
[----:B0-----:R-:W0:Y:S02]  /*01f0*/  MUFU.RCP R8, R8 ;  /* 0x0000000800087308 */ /* 0x001e240000001000 */
[----:B0-----:R-:W-:Y:S02]  /*0200*/  VIADD R10, R8, 0xffffffe ;  /* 0x0ffffffe080a7836 */ /* 0x001fe40000000000 */
[----:B------:R-:W-:-:S04]  /*0210*/  IMAD.MOV R8, RZ, RZ, -R16 ;  /* 0x000000ffff087224 */ /* 0x000fc800078e0a10 */
[----:B------:R0:W1:Y:S02]  /*0220*/  F2I.FTZ.U32.TRUNC.NTZ R11, R10 ;  /* 0x0000000a000b7305 */ /* 0x000064000021f000 */
[----:B0-----:R-:W-:Y:S02]  /*0230*/  IMAD.MOV.U32 R10, RZ, RZ, RZ ;  /* 0x000000ffff0a7224 */ /* 0x001fe400078e00ff */
[----:B-1----:R-:W-:-:S04]  /*0240*/  IMAD.MOV R12, RZ, RZ, -R11 ;  /* 0x000000ffff0c7224 */ /* 0x002fc800078e0a0b */
[----:B------:R-:W-:Y:S02]  /*0250*/  IMAD R17, R12, R15, RZ ;  /* 0x0000000f0c117224 */ /* 0x000fe400078e02ff */
[----:B------:R-:W-:Y:S02]  /*0260*/  IMAD.MOV.U32 R12, RZ, RZ, R14 ;  /* 0x000000ffff0c7224 */ /* 0x000fe400078e000e */
[----:B------:R-:W-:-:S06]  /*0270*/  IMAD.HI.U32 R11, R11, R17, R10 ;  /* 0x000000110b0b7227 */ /* 0x000fcc00078e000a */
[----:B------:R-:W-:-:S04]  /*0280*/  IMAD.HI.U32 R11, R11, R12, RZ ;  /* 0x0000000c0b0b7227 */ /* 0x000fc800078e00ff */
[----:B------:R-:W-:-:S05]  /*0290*/  IMAD R8, R11, R8, R12 ;  /* 0x000000080b087224 */ /* 0x000fca00078e020c */
[----:B------:R-:W-:-:S13]  /*02a0*/  ISETP.GT.U32.AND P2, PT, R15, R8, PT ;  /* 0x000000080f00720c */ /* 0x000fda0003f44070 */
[----:B------:R-:W-:Y:S02]  /*02b0*/  @!P2 IMAD.IADD R8, R8, 0x1, -R15 ;  /* 0x000000010808a824 */ /* 0x000fe400078e0a0f */
[----:B------:R-:W-:Y:S01]  /*02c0*/  @!P2 VIADD R11, R11, 0x1 ;  /* 0x000000010b0ba836 */ /* 0x000fe20000000000 */
[----:B------:R-:W-:Y:S02]  /*02d0*/  ISETP.NE.AND P2, PT, R7, RZ, PT ;  /* 0x000000ff0700720c */ /* 0x000fe40003f45270 */
[----:B------:R-:W-:Y:S02]  /*02e0*/  ISETP.GE.U32.AND P0, PT, R8, R15, PT ;  /* 0x0000000f0800720c */ /* 0x000fe40003f06070 */
[----:B------:R-:W-:-:S04]  /*02f0*/  LOP3.LUT R8, R4, R7, RZ, 0x3c, !PT ;  /* 0x0000000704087212 */ /* 0x000fc800078e3cff */
[----:B------:R-:W-:-:S07]  /*0300*/  ISETP.GE.AND P1, PT, R8, RZ, PT ;  /* 0x000000ff0800720c */ /* 0x000fce0003f26270 */
[----:B------:R-:W-:-:S06]  /*0310*/  @P0 VIADD R11, R11, 0x1 ;  /* 0x000000010b0b0836 */ /* 0x000fcc0000000000 */
[----:B------:R-:W-:Y:S01]  /*0320*/  @!P1 IMAD.MOV R11, RZ, RZ, -R11 ;  /* 0x000000ffff0b9224 */ /* 0x000fe200078e0a0b */
[----:B------:R-:W-:-:S04]  /*0330*/  @!P2 LOP3.LUT R11, RZ, R7, RZ, 0x33, !PT ;  /* 0x00000007ff0ba212 */ /* 0x000fc800078e33ff */
[----:B------:R-:W-:-:S04]  /*0340*/  LOP3.LUT R8, R11, 0x1, RZ, 0xc0, !PT ;  /* 0x000000010b087812 */ /* 0x000fc800078ec0ff */
[----:B------:R-:W-:-:S13]  /*0350*/  ISETP.NE.U32.AND P0, PT, R8, 0x1, PT ;  /* 0x000000010800780c */ /* 0x000fda0003f05070 */
[----:B------:R-:W-:Y:S05]  /*0360*/  @!P0 BRA `(.L_x_59) ;  /* 0x0000000000208947 */ /* 0x000fea0003800000 */
[----:B------:R-:W-:Y:S01]  /*0370*/  LEA R13, R13, UR4, 0x2 ;  /* 0x000000040d0d7c11 */ /* 0x000fe2000f8e10ff */
[----:B------:R-:W-:Y:S04]  /*0380*/  LDS R8, [R5] ;  /* 0x0000000005087984 */ /* 0x000fe80000000800 */
[----:B------:R-:W0:Y:S02]  /*0390*/  LDS R10, [R13] ;  /* 0x000000000d0a7984 */ /* 0x000e240000000800 */
[----:B0-----:R-:W-:-:S13]  /*03a0*/  FSETP.GT.AND P0, PT, R8, R10, PT ;  /* 0x0000000a0800720b */ /* 0x001fda0003f04000 */
[----:B------:R-:W-:Y:S05]  /*03b0*/  @!P0 BRA `(.L_x_58) ;  /* 0x0000000000308947 */ /* 0x000fea0003800000 */
[----:B------:R1:W-:Y:S04]  /*03c0*/  STS [R5], R10 ;  /* 0x0000000a05007388 */ /* 0x0003e80000000800 */
[----:B------:R1:W-:Y:S01]  /*03d0*/  STS [R13], R8 ;  /* 0x000000080d007388 */ /* 0x0003e20000000800 */
[----:B------:R-:W-:Y:S05]  /*03e0*/  BRA `(.L_x_58) ;  /* 0x0000000000247947 */ /* 0x000fea0003800000 */
.L_x_59:
[----:B------:R-:W-:-:S04]  /*03f0*/  LOP3.LUT R8, R11, 0x80000001, RZ, 0xc0, !PT ;  /* 0x800000010b087812 */ /* 0x000fc800078ec0ff */
[----:B------:R-:W-:-:S13]  /*0400*/  ISETP.NE.AND P0, PT, R8, 0x1, PT ;  /* 0x000000010800780c */ /* 0x000fda0003f05270 */
[----:B------:R-:W-:Y:S05]  /*0410*/  @P0 BRA `(.L_x_58) ;  /* 0x0000000000180947 */ /* 0x000fea0003800000 */
[----:B------:R-:W-:Y:S01]  /*0420*/  LEA R13, R13, UR4, 0x2 ;  /* 0x000000040d0d7c11 */ /* 0x000fe2000f8e10ff */
[----:B------:R-:W-:Y:S04]  /*0430*/  LDS R8, [R5] ;  /* 0x0000000005087984 */ /* 0x000fe80000000800 */
[----:B------:R-:W0:Y:S02]  /*0440*/  LDS R10, [R13] ;  /* 0x000000000d0a7984 */ /* 0x000e240000000800 */
[----:B0-----:R-:W-:-:S13]  /*0450*/  FSETP.GEU.AND P0, PT, R8, R10, PT ;  /* 0x0000000a0800720b */ /* 0x001fda0003f0e000 */
[----:B------:R0:W-:Y:S04]  /*0460*/  @!P0 STS [R5], R10 ;  /* 0x0000000a05008388 */ /* 0x0001e80000000800 */
[----:B------:R0:W-:Y:S02]  /*0470*/  @!P0 STS [R13], R8 ;  /* 0x000000080d008388 */ /* 0x0001e40000000800 */
.L_x_58:
[----:B------:R-:W-:Y:S05]  /*0480*/  BSYNC.RECONVERGENT B0 ;  /* 0x0000000000007941 */ /* 0x000fea0003800200 */
.L_x_57:
[----:B------:R-:W-:Y:S01]  /*0490*/  BAR.SYNC.DEFER_BLOCKING 0x0 ;  /* 0x0000000000007b1d */ /* 0x000fe20000010000 */
[----:B------:R-:W-:-:S13]  /*04a0*/  ISETP.GT.U32.AND P0, PT, R6, 0x3, PT ;  /* 0x000000030600780c */ /* 0x000fda0003f04070 */
[----:B------:R-:W-:Y:S05]  /*04b0*/  @P0 BRA `(.L_x_60) ;  /* 0xfffffffc00240947 */ /* 0x000fea000383ffff */
[----:B------:R-:W-:-:S05]  /*04c0*/  IMAD.SHL.U32 R7, R7, 0x2, RZ ;  /* 0x0000000207077824 */ /* 0x000fca00078e00ff */
[----:B------:R-:W-:-:S13]  /*04d0*/  ISETP.GT.AND P0, PT, R7, UR5, PT ;  /* 0x0000000507007c0c */ /* 0x000fda000bf04270 */
[----:B------:R-:W-:Y:S05]  /*04e0*/  @!P0 BRA `(.L_x_61) ;  /* 0xfffffffc00148947 */ /* 0x000fea000383ffff */
[----:B------:R2:W3:Y:S02]  /*04f0*/  LDS R6, [R5] ;  /* 0x0000000005067984 */ /* 0x0004e40000000800 */
.L_x_56:
[----:B---3--:R-:W-:Y:S01]  /*0500*/  STG.E desc[UR8][R2.64], R6 ;  /* 0x0000000602007986 */ /* 0x008fe2000c101908 */
[----:B------:R-:W-:Y:S05]  /*0510*/  EXIT ;  /* 0x000000000000794d */ /* 0x000fea0003800000 */
.L_x_62:
        /* <DEDUP_REMOVED lines=14> */
.L_x_79:


//--------------------- .text._Z18merge2bitonic_sortPfiii --------------------------
	.section	.text._Z18merge2bitonic_sortPfiii,"ax",@progbits
	.align	128
        .global         _Z18merge2bitonic_sortPfiii
        .type           _Z18merge2bitonic_sortPfiii,@function
        .size           _Z18merge2bitonic_sortPfiii,(.L_x_80 - _Z18merge2bitonic_sortPfiii)
        .other          _Z18merge2bitonic_sortPfiii,@"STO_CUDA_ENTRY STV_DEFAULT"
_Z18merge2bitonic_sortPfiii:
.text._Z18merge2bitonic_sortPfiii:
[----:B------:R-:W-:Y:S08]  /*0000*/  LDC R1, c[0x0][0x37c] ;  /* 0x0000df00ff017b82 */ /* 0x000ff00000000800 */
[----:B------:R-:W0:Y:S01]  /*0010*/  LDC R0, c[0x0][0x390] ;  /* 0x0000e400ff007b82 */ /* 0x000e220000000800 */
[----:B------:R-:W1:Y:S01]  /*0020*/  S2R R5, SR_CTAID.X ;  /* 0x0000000000057919 */ /* 0x000e620000002500 */
[----:B0-----:R-:W-:-:S13]  /*0030*/  ISETP.GE.AND P0, PT, R0, 0x2, PT ;  /* 0x000000020000780c */ /* 0x001fda0003f06270 */
[----:B-1----:R-:W-:Y:S05]  /*0040*/  @!P0 EXIT ;  /* 0x000000000000894d */ /* 0x002fea0003800000 */
[----:B------:R-:W0:Y:S01]  /*0050*/  LDC R9, c[0x0][0x38c] ;  /* 0x0000e300ff097b82 */ /* 0x000e220000000800 */
[----:B------:R-:W1:Y:S01]  /*0060*/  S2R R0, SR_TID.X ;  /* 0x0000000000007919 */ /* 0x000e620000002100 */
[----:B------:R-:W1:Y:S01]  /*0070*/  LDCU UR4, c[0x0][0x360] ;  /* 0x00006c00ff0477ac */ /* 0x000e620008000800 */
[----:B------:R-:W2:Y:S01]  /*0080*/  LDCU.64 UR6, c[0x0][0x358] ;  /* 0x00006b00ff0677ac */ /* 0x000ea20008000a00 */
[----:B0-----:R-:W-:-:S04]  /*0090*/  IABS R7, R9 ;  /* 0x0000000900077213 */ /* 0x001fc80000000000 */
[----:B------:R-:W0:Y:S01]  /*00a0*/  I2F.RP R4, R7 ;  /* 0x0000000700047306 */ /* 0x000e220000209400 */
[----:B-1----:R-:W-:Y:S01]  /*00b0*/  IMAD R0, R5, UR4, R0 ;  /* 0x0000000405007c24 */ /* 0x002fe2000f8e0200 */
[----:B------:R-:W1:Y:S06]  /*00c0*/  LDCU UR4, c[0x0][0x390] ;  /* 0x00007200ff0477ac */ /* 0x000e6c0008000800 */
[----:B0-----:R-:W0:Y:S02]  /*00d0*/  MUFU.RCP R4, R4 ;  /* 0x0000000400047308 */ /* 0x001e240000001000 */
[----:B0-----:R-:W-:Y:S01]  /*00e0*/  VIADD R2, R4, 0xffffffe ;  /* 0x0ffffffe04027836 */ /* 0x001fe20000000000 */
[----:B------:R-:W-:-:S05]  /*00f0*/  IABS R4, R0 ;  /* 0x0000000000047213 */ /* 0x000fca0000000000 */
[----:B------:R0:W3:Y:S02]  /*0100*/  F2I.FTZ.U32.TRUNC.NTZ R3, R2 ;  /* 0x0000000200037305 */ /* 0x0000e4000021f000 */
[----:B0-----:R-:W-:Y:S02]  /*0110*/  IMAD.MOV.U32 R2, RZ, RZ, RZ ;  /* 0x000000ffff027224 */ /* 0x001fe400078e00ff */
[----:B---3--:R-:W-:-:S04]  /*0120*/  IMAD.MOV R6, RZ, RZ, -R3 ;  /* 0x000000ffff067224 */ /* 0x008fc800078e0a03 */
[----:B------:R-:W-:-:S04]  /*0130*/  IMAD R5, R6, R7, RZ ;  /* 0x0000000706057224 */ /* 0x000fc800078e02ff */
[----:B------:R-:W-:-:S06]  /*0140*/  IMAD.HI.U32 R3, R3, R5, R2 ;  /* 0x0000000503037227 */ /* 0x000fcc00078e0002 */
[----:B------:R-:W-:-:S04]  /*0150*/  IMAD.HI.U32 R6, R3, R4, RZ ;  /* 0x0000000403067227 */ /* 0x000fc800078e00ff */
[----:B------:R-:W-:-:S04]  /*0160*/  IMAD.MOV R2, RZ, RZ, -R6 ;  /* 0x000000ffff027224 */ /* 0x000fc800078e0a06 */
[C---:B------:R-:W-:Y:S02]  /*0170*/  IMAD R2, R7.reuse, R2, R4 ;  /* 0x0000000207027224 */ /* 0x040fe400078e0204 */
[----:B------:R-:W0:Y:S03]  /*0180*/  LDC.64 R4, c[0x0][0x380] ;  /* 0x0000e000ff047b82 */ /* 0x000e260000000a00 */
[----:B------:R-:W-:-:S13]  /*0190*/  ISETP.GT.U32.AND P2, PT, R7, R2, PT ;  /* 0x000000020700720c */ /* 0x000fda0003f44070 */
[----:B------:R-:W-:Y:S02]  /*01a0*/  @!P2 IMAD.IADD R2, R2, 0x1, -R7 ;  /* 0x000000010202a824 */ /* 0x000fe400078e0a07 */
[----:B------:R-:W-:Y:S01]  /*01b0*/  @!P2 VIADD R6, R6, 0x1 ;  /* 0x000000010606a836 */ /* 0x000fe20000000000 */
[----:B------:R-:W-:Y:S02]  /*01c0*/  ISETP.NE.AND P2, PT, R9, RZ, PT ;  /* 0x000000ff0900720c */ /* 0x000fe40003f45270 */
[----:B------:R-:W-:Y:S02]  /*01d0*/  ISETP.GE.U32.AND P0, PT, R2, R7, PT ;  /* 0x000000070200720c */ /* 0x000fe40003f06070 */
[C---:B------:R-:W-:Y:S01]  /*01e0*/  LOP3.LUT R2, R0.reuse, R9, RZ, 0x3c, !PT ;  /* 0x0000000900027212 */ /* 0x040fe200078e3cff */
[----:B0-----:R-:W-:-:S03]  /*01f0*/  IMAD.WIDE R4, R0, 0x4, R4 ;  /* 0x0000000400047825 */ /* 0x001fc600078e0204 */
[----:B------:R-:W-:Y:S02]  /*0200*/  ISETP.GE.AND P1, PT, R2, RZ, PT ;  /* 0x000000ff0200720c */ /* 0x000fe40003f26270 */
[----:B------:R-:W0:Y:S05]  /*0210*/  LDC.64 R2, c[0x0][0x380] ;  /* 0x0000e000ff027b82 */ /* 0x000e2a0000000a00 */
[----:B------:R-:W-:-:S04]  /*0220*/  @P0 VIADD R6, R6, 0x1 ;  /* 0x0000000106060836 */ /* 0x000fc80000000000 */
[----:B------:R-:W-:-:S04]  /*0230*/  IMAD.MOV.U32 R8, RZ, RZ, R6 ;  /* 0x000000ffff087224 */ /* 0x000fc800078e0006 */
[----:B------:R-:W-:Y:S01]  /*0240*/  @!P1 IMAD.MOV R8, RZ, RZ, -R8 ;  /* 0x000000ffff089224 */ /* 0x000fe200078e0a08 */
[----:B-12---:R-:W-:-:S07]  /*0250*/  @!P2 LOP3.LUT R8, RZ, R9, RZ, 0x33, !PT ;  /* 0x00000009ff08a212 */ /* 0x006fce00078e33ff */
.L_x_66:
[----:B------:R-:W-:Y:S01]  /*0260*/  UMOV UR5, UR4 ;  /* 0x0000000400057c82 */ /* 0x000fe20008000000 */
[----:B------:R-:W-:Y:S01]  /*0270*/  USHF.R.U32.HI UR4, URZ, 0x1, UR4 ;  /* 0x00000001ff047899 */ /* 0x000fe20008011604 */
[----:B------:R-:W-:Y:S05]  /*0280*/  BSSY.RECONVERGENT B0, `(.L_x_63) ;  /* 0x0000018000007945 */ /* 0x000fea0003800200 */
[----:B-12---:R-:W-:-:S04]  /*0290*/  LOP3.LUT R7, R0, UR4, RZ, 0x3c, !PT ;  /* 0x0000000400077c12 */ /* 0x006fc8000f8e3cff */
[----:B------:R-:W-:-:S13]  /*02a0*/  ISETP.GT.AND P0, PT, R7, R0, PT ;  /* 0x000000000700720c */ /* 0x000fda0003f04270 */
[----:B------:R-:W-:Y:S05]  /*02b0*/  @!P0 BRA `(.L_x_64) ;  /* 0x0000000000508947 */ /* 0x000fea0003800000 */
[----:B------:R-:W-:-:S04]  /*02c0*/  LOP3.LUT R6, R8, 0x1, RZ, 0xc0, !PT ;  /* 0x0000000108067812 */ /* 0x000fc800078ec0ff */
[----:B------:R-:W-:-:S13]  /*02d0*/  ISETP.NE.U32.AND P0, PT, R6, 0x1, PT ;  /* 0x000000010600780c */ /* 0x000fda0003f05070 */
[----:B------:R-:W-:Y:S05]  /*02e0*/  @!P0 BRA `(.L_x_65) ;  /* 0x0000000000208947 */ /* 0x000fea0003800000 */
[----:B0-----:R-:W-:Y:S01]  /*02f0*/  IMAD.WIDE R6, R7, 0x4, R2 ;  /* 0x0000000407067825 */ /* 0x001fe200078e0202 */
[----:B------:R-:W2:Y:S04]  /*0300*/  LDG.E R9, desc[UR6][R4.64] ;  /* 0x0000000604097981 */ /* 0x000ea8000c1e1900 */
[----:B------:R-:W2:Y:S02]  /*0310*/  LDG.E R10, desc[UR6][R6.64] ;  /* 0x00000006060a7981 */ /* 0x000ea4000c1e1900 */
[----:B--2---:R-:W-:-:S13]  /*0320*/  FSETP.GT.AND P0, PT, R9, R10, PT ;  /* 0x0000000a0900720b */ /* 0x004fda0003f04000 */
[----:B------:R-:W-:Y:S05]  /*0330*/  @!P0 BRA `(.L_x_64) ;  /* 0x0000000000308947 */ /* 0x000fea0003800000 */
[----:B------:R2:W-:Y:S04]  /*0340*/  STG.E desc[UR6][R4.64], R10 ;  /* 0x0000000a04007986 */ /* 0x0005e8000c101906 */
[----:B------:R2:W-:Y:S01]  /*0350*/  STG.E desc[UR6][R6.64], R9 ;  /* 0x0000000906007986 */ /* 0x0005e2000c101906 */
[----:B------:R-:W-:Y:S05]  /*0360*/  BRA `(.L_x_64) ;  /* 0x0000000000247947 */ /* 0x000fea0003800000 */
.L_x_65:
[----:B------:R-:W-:-:S04]  /*0370*/  LOP3.LUT R6, R8, 0x80000001, RZ, 0xc0, !PT ;  /* 0x8000000108067812 */ /* 0x000fc800078ec0ff */
[----:B------:R-:W-:-:S13]  /*0380*/  ISETP.NE.AND P0, PT, R6, 0x1, PT ;  /* 0x000000010600780c */ /* 0x000fda0003f05270 */
[----:B------:R-:W-:Y:S05]  /*0390*/  @P0 BRA `(.L_x_64) ;  /* 0x0000000000180947 */ /* 0x000fea0003800000 */
[----:B0-----:R-:W-:Y:S01]  /*03a0*/  IMAD.WIDE R6, R7, 0x4, R2 ;  /* 0x0000000407067825 */ /* 0x001fe200078e0202 */
[----:B------:R-:W2:Y:S04]  /*03b0*/  LDG.E R9, desc[UR6][R4.64] ;  /* 0x0000000604097981 */ /* 0x000ea8000c1e1900 */
[----:B------:R-:W2:Y:S02]  /*03c0*/  LDG.E R10, desc[UR6][R6.64] ;  /* 0x00000006060a7981 */ /* 0x000ea4000c1e1900 */
[----:B--2---:R-:W-:-:S13]  /*03d0*/  FSETP.GEU.AND P0, PT, R9, R10, PT ;  /* 0x0000000a0900720b */ /* 0x004fda0003f0e000 */
[----:B------:R1:W-:Y:S04]  /*03e0*/  @!P0 STG.E desc[UR6][R4.64], R10 ;  /* 0x0000000a04008986 */ /* 0x0003e8000c101906 */
[----:B------:R1:W-:Y:S02]  /*03f0*/  @!P0 STG.E desc[UR6][R6.64], R9 ;  /* 0x0000000906008986 */ /* 0x0003e4000c101906 */
.L_x_64:
[----:B------:R-:W-:Y:S05]  /*0400*/  BSYNC.RECONVERGENT B0 ;  /* 0x0000000000007941 */ /* 0x000fea0003800200 */
.L_x_63:
[----:B------:R-:W-:Y:S01]  /*0410*/  BAR.SYNC.DEFER_BLOCKING 0x0 ;  /* 0x0000000000007b1d */ /* 0x000fe20000010000 */
[----:B------:R-:W-:-:S09]  /*0420*/  UISETP.GT.U32.AND UP0, UPT, UR5, 0x3, UPT ;  /* 0x000000030500788c */ /* 0x000fd2000bf04070 */
[----:B------:R-:W-:Y:S05]  /*0430*/  BRA.U UP0, `(.L_x_66) ;  /* 0xfffffffd00887547 */ /* 0x000fea000b83ffff */
[----:B------:R-:W-:Y:S05]  /*0440*/  EXIT ;  /* 0x000000000000794d */ /* 0x000fea0003800000 */
.L_x_67:
        /* <DEDUP_REMOVED lines=11> */
.L_x_80:


//--------------------- .text._Z18merge_bitonic_sortPfi --------------------------
	.section	.text._Z18merge_bitonic_sortPfi,"ax",@progbits
	.align	128
        .global         _Z18merge_bitonic_sortPfi
        .type           _Z18merge_bitonic_sortPfi,@function
        .size           _Z18merge_bitonic_sortPfi,(.L_x_81 - _Z18merge_bitonic_sortPfi)
        .other          _Z18merge_bitonic_sortPfi,@"STO_CUDA_ENTRY STV_DEFAULT"
_Z18merge_bitonic_sortPfi:
.text._Z18merge_bitonic_sortPfi:
[----:B------:R-:W-:Y:S08]  /*0000*/  LDC R1, c[0x0][0x37c] ;  /* 0x0000df00ff017b82 */ /* 0x000ff00000000800 */
[----:B------:R-:W0:Y:S01]  /*0010*/  LDC R0, c[0x0][0x388] ;  /* 0x0000e200ff007b82 */ /* 0x000e220000000800 */
[----:B------:R-:W0:Y:S01]  /*0020*/  LDCU UR4, c[0x0][0x360] ;  /* 0x00006c00ff0477ac */ /* 0x000e220008000800 */
[----:B------:R-:W1:Y:S01]  /*0030*/  S2R R6, SR_TID.X ;  /* 0x0000000000067919 */ /* 0x000e620000002100 */
[----:B------:R-:W2:Y:S01]  /*0040*/  S2R R5, SR_CTAID.X ;  /* 0x0000000000057919 */ /* 0x000ea20000002500 */
[----:B0-----:R-:W-:-:S04]  /*0050*/  VIMNMX.U32 R0, PT, PT, R0, UR4, PT ;  /* 0x0000000400007c48 */ /* 0x001fc8000bfe0000 */
[----:B------:R-:W-:-:S13]  /*0060*/  ISETP.GE.U32.AND P0, PT, R0, 0x2, PT ;  /* 0x000000020000780c */ /* 0x000fda0003f06070 */
[----:B-12---:R-:W-:Y:S05]  /*0070*/  @!P0 EXIT ;  /* 0x000000000000894d */ /* 0x006fea0003800000 */
[----:B------:R-:W0:Y:S01]  /*0080*/  LDC.64 R2, c[0x0][0x380] ;  /* 0x0000e000ff027b82 */ /* 0x000e220000000a00 */
[----:B------:R-:W-:Y:S01]  /*0090*/  IMAD R6, R5, UR4, R6 ;  /* 0x0000000405067c24 */ /* 0x000fe2000f8e0206 */
[----:B------:R-:W1:Y:S01]  /*00a0*/  LDCU.64 UR6, c[0x0][0x358] ;  /* 0x00006b00ff0677ac */ /* 0x000e620008000a00 */
[----:B------:R-:W-:Y:S02]  /*00b0*/  IMAD.MOV.U32 R7, RZ, RZ, 0x2 ;  /* 0x00000002ff077424 */ /* 0x000fe400078e00ff */
[----:B01----:R-:W-:-:S07]  /*00c0*/  IMAD.WIDE R2, R6, 0x4, R2 ;  /* 0x0000000406027825 */ /* 0x003fce00078e0202 */
.L_x_72:
[----:B0-----:R-:W0:Y:S01]  /*00d0*/  LDC.64 R4, c[0x0][0x380] ;  /* 0x0000e000ff047b82 */ /* 0x001e220000000a00 */
[----:B-12---:R-:W-:-:S07]  /*00e0*/  IMAD.MOV.U32 R9, RZ, RZ, R7 ;  /* 0x000000ffff097224 */ /* 0x006fce00078e0007 */
.L_x_71:
[--C-:B------:R-:W-:Y:S01]  /*00f0*/  IMAD.MOV.U32 R8, RZ, RZ, R9.reuse ;  /* 0x000000ffff087224 */ /* 0x100fe200078e0009 */
[----:B------:R-:W-:Y:S01]  /*0100*/  SHF.R.U32.HI R9, RZ, 0x1, R9 ;  /* 0x00000001ff097819 */ /* 0x000fe20000011609 */
[----:B------:R-:W-:Y:S03]  /*0110*/  BSSY.RECONVERGENT B0, `(.L_x_68) ;  /* 0x0000031000007945 */ /* 0x000fe60003800200 */
[----:B-12---:R-:W-:-:S04]  /*0120*/  LOP3.LUT R13, R9, R6, RZ, 0x3c, !PT ;  /* 0x00000006090d7212 */ /* 0x006fc800078e3cff */
[----:B------:R-:W-:-:S13]  /*0130*/  ISETP.GT.AND P0, PT, R13, R6, PT ;  /* 0x000000060d00720c */ /* 0x000fda0003f04270 */
[----:B------:R-:W-:Y:S05]  /*0140*/  @!P0 BRA `(.L_x_69) ;  /* 0x0000000000b48947 */ /* 0x000fea0003800000 */
[-C--:B------:R-:W-:Y:S02]  /*0150*/  IABS R15, R7.reuse ;  /* 0x00000007000f7213 */ /* 0x080fe40000000000 */
[----:B------:R-:W-:Y:S02]  /*0160*/  IABS R16, R6 ;  /* 0x0000000600107213 */ /* 0x000fe40000000000 */
[----:B------:R-:W1:Y:S01]  /*0170*/  I2F.RP R12, R15 ;  /* 0x0000000f000c7306 */ /* 0x000e620000209400 */
[----:B------:R-:W-:-:S07]  /*0180*/  IABS R18, R7 ;  /* 0x0000000700127213 */ /* 0x000fce0000000000 */
[----:B-1----:R-:W1:Y:S02]  /*0190*/  MUFU.RCP R12, R12 ;  /* 0x0000000c000c7308 */ /* 0x002e640000001000 */
[----:B-1----:R-:W-:Y:S02]  /*01a0*/  VIADD R10, R12, 0xffffffe ;  /* 0x0ffffffe0c0a7836 */ /* 0x002fe40000000000 */
[----:B------:R-:W-:-:S04]  /*01b0*/  IMAD.MOV R12, RZ, RZ, -R18 ;  /* 0x000000ffff0c7224 */ /* 0x000fc800078e0a12 */
[----:B------:R1:W2:Y:S02]  /*01c0*/  F2I.FTZ.U32.TRUNC.NTZ R11, R10 ;  /* 0x0000000a000b7305 */ /* 0x0002a4000021f000 */
[----:B-1----:R-:W-:Y:S02]  /*01d0*/  IMAD.MOV.U32 R10, RZ, RZ, RZ ;  /* 0x000000ffff0a7224 */ /* 0x002fe400078e00ff */
[----:B--2---:R-:W-:-:S04]  /*01e0*/  IMAD.MOV R14, RZ, RZ, -R11 ;  /* 0x000000ffff0e7224 */ /* 0x004fc800078e0a0b */
        /* <DEDUP_REMOVED lines=18> */
[----:B0-----:R-:W-:Y:S02]  /*0310*/  IMAD.WIDE R10, R13, 0x4, R4 ;  /* 0x000000040d0a7825 */ /* 0x001fe400078e0204 */
[----:B------:R-:W2:Y:S04]  /*0320*/  LDG.E R13, desc[UR6][R2.64] ;  /* 0x00000006020d7981 */ /* 0x000ea8000c1e1900 */
[----:B------:R-:W2:Y:S02]  /*0330*/  LDG.E R12, desc[UR6][R10.64] ;  /* 0x000000060a0c7981 */ /* 0x000ea4000c1e1900 */
[----:B--2---:R-:W-:-:S13]  /*0340*/  FSETP.GT.AND P0, PT, R13, R12, PT ;  /* 0x0000000c0d00720b */ /* 0x004fda0003f04000 */
[----:B------:R-:W-:Y:S05]  /*0350*/  @!P0 BRA `(.L_x_69) ;  /* 0x0000000000308947 */ /* 0x000fea0003800000 */
[----:B------:R2:W-:Y:S04]  /*0360*/  STG.E desc[UR6][R2.64], R12 ;  /* 0x0000000c02007986 */ /* 0x0005e8000c101906 */
[----:B------:R2:W-:Y:S01]  /*0370*/  STG.E desc[UR6][R10.64], R13 ;  /* 0x0000000d0a007986 */ /* 0x0005e2000c101906 */
[----:B------:R-:W-:Y:S05]  /*0380*/  BRA `(.L_x_69) ;  /* 0x0000000000247947 */ /* 0x000fea0003800000 */
.L_x_70:
[----:B------:R-:W-:-:S04]  /*0390*/  LOP3.LUT R10, R11, 0x80000001, RZ, 0xc0, !PT ;  /* 0x800000010b0a7812 */ /* 0x000fc800078ec0ff */
[----:B------:R-:W-:-:S13]  /*03a0*/  ISETP.NE.AND P0, PT, R10, 0x1, PT ;  /* 0x000000010a00780c */ /* 0x000fda0003f05270 */
[----:B------:R-:W-:Y:S05]  /*03b0*/  @P0 BRA `(.L_x_69) ;  /* 0x0000000000180947 */ /* 0x000fea0003800000 */
[----:B0-----:R-:W-:Y:S02]  /*03c0*/  IMAD.WIDE R10, R13, 0x4, R4 ;  /* 0x000000040d0a7825 */ /* 0x001fe400078e0204 */
[----:B------:R-:W2:Y:S04]  /*03d0*/  LDG.E R13, desc[UR6][R2.64] ;  /* 0x00000006020d7981 */ /* 0x000ea8000c1e1900 */
[----:B------:R-:W2:Y:S02]  /*03e0*/  LDG.E R12, desc[UR6][R10.64] ;  /* 0x000000060a0c7981 */ /* 0x000ea4000c1e1900 */
[----:B--2---:R-:W-:-:S13]  /*03f0*/  FSETP.GEU.AND P0, PT, R13, R12, PT ;  /* 0x0000000c0d00720b */ /* 0x004fda0003f0e000 */
[----:B------:R1:W-:Y:S04]  /*0400*/  @!P0 STG.E desc[UR6][R2.64], R12 ;  /* 0x0000000c02008986 */ /* 0x0003e8000c101906 */
[----:B------:R1:W-:Y:S02]  /*0410*/  @!P0 STG.E desc[UR6][R10.64], R13 ;  /* 0x0000000d0a008986 */ /* 0x0003e4000c101906 */
.L_x_69:
[----:B------:R-:W-:Y:S05]  /*0420*/  BSYNC.RECONVERGENT B0 ;  /* 0x0000000000007941 */ /* 0x000fea0003800200 */
.L_x_68:
[----:B------:R-:W-:Y:S01]  /*0430*/  BAR.SYNC.DEFER_BLOCKING 0x0 ;  /* 0x0000000000007b1d */ /* 0x000fe20000010000 */
[----:B------:R-:W-:-:S13]  /*0440*/  ISETP.GT.U32.AND P0, PT, R8, 0x3, PT ;  /* 0x000000030800780c */ /* 0x000fda0003f04070 */
[----:B------:R-:W-:Y:S05]  /*0450*/  @P0 BRA `(.L_x_71) ;  /* 0xfffffffc00240947 */ /* 0x000fea000383ffff */
[----:B------:R-:W-:-:S05]  /*0460*/  IMAD.SHL.U32 R7, R7, 0x2, RZ ;  /* 0x0000000207077824 */ /* 0x000fca00078e00ff */
[----:B------:R-:W-:-:S13]  /*0470*/  ISETP.GT.AND P0, PT, R7, R0, PT ;  /* 0x000000000700720c */ /* 0x000fda0003f04270 */
[----:B------:R-:W-:Y:S05]  /*0480*/  @!P0 BRA `(.L_x_72) ;  /* 0xfffffffc00108947 */ /* 0x000fea000383ffff */
[----:B------:R-:W-:Y:S05]  /*0490*/  EXIT ;  /* 0x000000000000794d */ /* 0x000fea0003800000 */
.L_x_73:
        /* <DEDUP_REMOVED lines=14> */
.L_x_81:


//--------------------- .text._Z18naive_bitonic_sortPfii --------------------------
	.section	.text._Z18naive_bitonic_sortPfii,"ax",@progbits
	.align	128
        .global         _Z18naive_bitonic_sortPfii
        .type           _Z18naive_bitonic_sortPfii,@function
        .size           _Z18naive_bitonic_sortPfii,(.L_x_82 - _Z18naive_bitonic_sortPfii)
        .other          _Z18naive_bitonic_sortPfii,@"STO_CUDA_ENTRY STV_DEFAULT"
_Z18naive_bitonic_sortPfii:
.text._Z18naive_bitonic_sortPfii:
[----:B------:R-:W-:Y:S01]  /*0000*/  LDC R1, c[0x0][0x37c] ;  /* 0x0000df00ff017b82 */ /* 0x000fe20000000800 */
[----:B------:R-:W0:Y:S01]  /*0010*/  S2R R7, SR_TID.X ;  /* 0x0000000000077919 */ /* 0x000e220000002100 */
[----:B------:R-:W0:Y:S01]  /*0020*/  LDCU UR4, c[0x0][0x360] ;  /* 0x00006c00ff0477ac */ /* 0x000e220008000800 */
[----:B------:R-:W0:Y:S01]  /*0030*/  S2R R0, SR_CTAID.X ;  /* 0x0000000000007919 */ /* 0x000e220000002500 */
[----:B------:R-:W1:Y:S01]  /*0040*/  LDCU UR5, c[0x0][0x38c] ;  /* 0x00007180ff0577ac */ /* 0x000e620008000800 */
[----:B0-----:R-:W-:-:S05]  /*0050*/  IMAD R7, R0, UR4, R7 ;  /* 0x0000000400077c24 */ /* 0x001fca000f8e0207 */
[----:B-1----:R-:W-:-:S04]  /*0060*/  LOP3.LUT R0, R7, UR5, RZ, 0x3c, !PT ;  /* 0x0000000507007c12 */ /* 0x002fc8000f8e3cff */
[----:B------:R-:W-:-:S13]  /*0070*/  ISETP.GT.AND P0, PT, R0, R7, PT ;  /* 0x000000070000720c */ /* 0x000fda0003f04270 */
[----:B------:R-:W-:Y:S05]  /*0080*/  @!P0 EXIT ;  /* 0x000000000000894d */ /* 0x000fea0003800000 */
[----:B------:R-:W0:Y:S01]  /*0090*/  LDC R6, c[0x0][0x388] ;  /* 0x0000e200ff067b82 */ /* 0x000e220000000800 */
[----:B------:R-:W1:Y:S01]  /*00a0*/  LDCU.64 UR4, c[0x0][0x358] ;  /* 0x00006b00ff0477ac */ /* 0x000e620008000a00 */
[----:B0-----:R-:W-:-:S04]  /*00b0*/  IABS R5, R6 ;  /* 0x0000000600057213 */ /* 0x001fc80000000000 */
[----:B------:R-:W0:Y:S08]  /*00c0*/  I2F.RP R4, R5 ;  /* 0x0000000500047306 */ /* 0x000e300000209400 */
[----:B0-----:R-:W0:Y:S02]  /*00d0*/  MUFU.RCP R4, R4 ;  /* 0x0000000400047308 */ /* 0x001e240000001000 */
[----:B0-----:R-:W-:-:S06]  /*00e0*/  VIADD R2, R4, 0xffffffe ;  /* 0x0ffffffe04027836 */ /* 0x001fcc0000000000 */
[----:B------:R0:W2:Y:S02]  /*00f0*/  F2I.FTZ.U32.TRUNC.NTZ R3, R2 ;  /* 0x0000000200037305 */ /* 0x0000a4000021f000 */
[----:B0-----:R-:W-:Y:S02]  /*0100*/  IMAD.MOV.U32 R2, RZ, RZ, RZ ;  /* 0x000000ffff027224 */ /* 0x001fe400078e00ff */
[----:B--2---:R-:W-:-:S04]  /*0110*/  IMAD.MOV R8, RZ, RZ, -R3 ;  /* 0x000000ffff087224 */ /* 0x004fc800078e0a03 */
[----:B------:R-:W-:Y:S01]  /*0120*/  IMAD R9, R8, R5, RZ ;  /* 0x0000000508097224 */ /* 0x000fe200078e02ff */
[----:B------:R-:W-:-:S03]  /*0130*/  IABS R8, R7 ;  /* 0x0000000700087213 */ /* 0x000fc60000000000 */
[----:B------:R-:W-:Y:S01]  /*0140*/  IMAD.HI.U32 R3, R3, R9, R2 ;  /* 0x0000000903037227 */ /* 0x000fe200078e0002 */
[----:B------:R-:W-:-:S04]  /*0150*/  LOP3.LUT R2, R7, R6, RZ, 0x3c, !PT ;  /* 0x0000000607027212 */ /* 0x000fc800078e3cff */
[----:B------:R-:W-:Y:S01]  /*0160*/  ISETP.GE.AND P1, PT, R2, RZ, PT ;  /* 0x000000ff0200720c */ /* 0x000fe20003f26270 */
[----:B------:R-:W-:-:S04]  /*0170*/  IMAD.HI.U32 R3, R3, R8, RZ ;  /* 0x0000000803037227 */ /* 0x000fc800078e00ff */
[----:B------:R-:W-:-:S04]  /*0180*/  IMAD.MOV R4, RZ, RZ, -R3 ;  /* 0x000000ffff047224 */ /* 0x000fc800078e0a03 */
[----:B------:R-:W-:-:S05]  /*0190*/  IMAD R4, R5, R4, R8 ;  /* 0x0000000405047224 */ /* 0x000fca00078e0208 */
[----:B------:R-:W-:-:S13]  /*01a0*/  ISETP.GT.U32.AND P2, PT, R5, R4, PT ;  /* 0x000000040500720c */ /* 0x000fda0003f44070 */
[-C--:B------:R-:W-:Y:S01]  /*01b0*/  @!P2 IADD3 R4, PT, PT, R4, -R5.reuse, RZ ;  /* 0x800000050404a210 */ /* 0x080fe20007ffe0ff */
[----:B------:R-:W-:Y:S01]  /*01c0*/  @!P2 VIADD R3, R3, 0x1 ;  /* 0x000000010303a836 */ /* 0x000fe20000000000 */
[----:B------:R-:W-:Y:S02]  /*01d0*/  ISETP.NE.AND P2, PT, R6, RZ, PT ;  /* 0x000000ff0600720c */ /* 0x000fe40003f45270 */
[----:B------:R-:W-:-:S13]  /*01e0*/  ISETP.GE.U32.AND P0, PT, R4, R5, PT ;  /* 0x000000050400720c */ /* 0x000fda0003f06070 */
[----:B------:R-:W-:-:S05]  /*01f0*/  @P0 VIADD R3, R3, 0x1 ;  /* 0x0000000103030836 */ /* 0x000fca0000000000 */
[----:B------:R-:W-:Y:S02]  /*0200*/  @!P1 IADD3 R3, PT, PT, -R3, RZ, RZ ;  /* 0x000000ff03039210 */ /* 0x000fe40007ffe1ff */
[----:B------:R-:W-:-:S04]  /*0210*/  @!P2 LOP3.LUT R3, RZ, R6, RZ, 0x33, !PT ;  /* 0x00000006ff03a212 */ /* 0x000fc800078e33ff */
[----:B------:R-:W-:-:S04]  /*0220*/  LOP3.LUT R2, R3, 0x1, RZ, 0xc0, !PT ;  /* 0x0000000103027812 */ /* 0x000fc800078ec0ff */
[----:B------:R-:W-:-:S13]  /*0230*/  ISETP.NE.U32.AND P0, PT, R2, 0x1, PT ;  /* 0x000000010200780c */ /* 0x000fda0003f05070 */
[----:B-1----:R-:W-:Y:S05]  /*0240*/  @!P0 BRA `(.L_x_74) ;  /* 0x0000000000288947 */ /* 0x002fea0003800000 */
[----:B------:R-:W0:Y:S02]  /*0250*/  LDC.64 R4, c[0x0][0x380] ;  /* 0x0000e000ff047b82 */ /* 0x000e240000000a00 */
[----:B0-----:R-:W-:-:S04]  /*0260*/  IMAD.WIDE R2, R7, 0x4, R4 ;  /* 0x0000000407027825 */ /* 0x001fc800078e0204 */
[----:B------:R-:W-:Y:S01]  /*0270*/  IMAD.WIDE R4, R0, 0x4, R4 ;  /* 0x0000000400047825 */ /* 0x000fe200078e0204 */
[----:B------:R-:W2:Y:S04]  /*0280*/  LDG.E R7, desc[UR4][R2.64] ;  /* 0x0000000402077981 */ /* 0x000ea8000c1e1900 */
[----:B------:R-:W2:Y:S02]  /*0290*/  LDG.E R0, desc[UR4][R4.64] ;  /* 0x0000000404007981 */ /* 0x000ea4000c1e1900 */
[----:B--2---:R-:W-:-:S13]  /*02a0*/  FSETP.GT.AND P0, PT, R7, R0, PT ;  /* 0x000000000700720b */ /* 0x004fda0003f04000 */
[----:B------:R-:W-:Y:S05]  /*02b0*/  @!P0 EXIT ;  /* 0x000000000000894d */ /* 0x000fea0003800000 */
[----:B------:R-:W-:Y:S04]  /*02c0*/  STG.E desc[UR4][R2.64], R0 ;  /* 0x0000000002007986 */ /* 0x000fe8000c101904 */
[----:B------:R-:W-:Y:S01]  /*02d0*/  STG.E desc[UR4][R4.64], R7 ;  /* 0x0000000704007986 */ /* 0x000fe2000c101904 */
[----:B------:R-:W-:Y:S05]  /*02e0*/  EXIT ;  /* 0x000000000000794d */ /* 0x000fea0003800000 */
.L_x_74:
[----:B------:R-:W-:-:S04]  /*02f0*/  LOP3.LUT R2, R3, 0x80000001, RZ, 0xc0, !PT ;  /* 0x8000000103027812 */ /* 0x000fc800078ec0ff */
[----:B------:R-:W-:-:S13]  /*0300*/  ISETP.NE.AND P0, PT, R2, 0x1, PT ;  /* 0x000000010200780c */ /* 0x000fda0003f05270 */
[----:B------:R-:W-:Y:S05]  /*0310*/  @P0 EXIT ;  /* 0x000000000000094d */ /* 0x000fea0003800000 */
[----:B------:R-:W0:Y:S02]  /*0320*/  LDC.64 R2, c[0x0][0x380] ;  /* 0x0000e000ff027b82 */ /* 0x000e240000000a00 */
[----:B0-----:R-:W-:-:S04]  /*0330*/  IMAD.WIDE R4, R7, 0x4, R2 ;  /* 0x0000000407047825 */ /* 0x001fc800078e0202 */
[----:B------:R-:W-:Y:S01]  /*0340*/  IMAD.WIDE R2, R0, 0x4, R2 ;  /* 0x0000000400027825 */ /* 0x000fe200078e0202 */
[----:B------:R-:W2:Y:S04]  /*0350*/  LDG.E R7, desc[UR4][R4.64] ;  /* 0x0000000404077981 */ /* 0x000ea8000c1e1900 */
[----:B------:R-:W2:Y:S02]  /*0360*/  LDG.E R0, desc[UR4][R2.64] ;  /* 0x0000000402007981 */ /* 0x000ea4000c1e1900 */
[----:B--2---:R-:W-:-:S13]  /*0370*/  FSETP.GEU.AND P0, PT, R7, R0, PT ;  /* 0x000000000700720b */ /* 0x004fda0003f0e000 */
[----:B------:R-:W-:Y:S05]  /*0380*/  @P0 EXIT ;  /* 0x000000000000094d */ /* 0x000fea0003800000 */
[----:B------:R-:W-:Y:S04]  /*0390*/  STG.E desc[UR4][R4.64], R0 ;  /* 0x0000000004007986 */ /* 0x000fe8000c101904 */
[----:B------:R-:W-:Y:S01]  /*03a0*/  STG.E desc[UR4][R2.64], R7 ;  /* 0x0000000702007986 */ /* 0x000fe2000c101904 */
[----:B------:R-:W-:Y:S05]  /*03b0*/  EXIT ;  /* 0x000000000000794d */ /* 0x000fea0003800000 */
.L_x_75:
        /* <DEDUP_REMOVED lines=12> */
.L_x_82:


//--------------------- .nv.shared._Z33unroll_shared_merge2bitonic_sort2Pfiii --------------------------
	.section	.nv.shared._Z33unroll_shared_merge2bitonic_sort2Pfiii,"aw",@nobits
	.sectionflags	@""
	.align	16
	.zero		1024


//--------------------- .nv.shared.reserved.0     --------------------------
	.section	.nv.shared.reserved.0,"aw",@nobits
	.weak		__nv_reservedSMEM_offset_0_alias
	.size		__nv_reservedSMEM_offset_0_alias, 0, 64
	.other		__nv_reservedSMEM_offset_0_alias,@"STO_CUDA_RESERVED_SHARED STV_DEFAULT"
__nv_reservedSMEM_offset_0_alias:
	.zero		0
	.zero		64


//--------------------- .nv.shared._Z26shared_merge2bitonic_sort2Pfiii --------------------------
	.section	.nv.shared._Z26shared_merge2bitonic_sort2Pfiii,"aw",@nobits
	.sectionflags	@""
	.align	16
	.zero		1024


//--------------------- .nv.shared._Z25shared_merge2bitonic_sortPfiii --------------------------
	.section	.nv.shared._Z25shared_merge2bitonic_sortPfiii,"aw",@nobits
	.sectionflags	@""
	.align	16
	.zero		1024


//--------------------- .nv.shared._Z11shared_sortPfi --------------------------
	.section	.nv.shared._Z11shared_sortPfi,"aw",@nobits
	.sectionflags	@""
	.align	16
	.zero		1024


//--------------------- .nv.shared._Z18merge2bitonic_sortPfiii --------------------------
	.section	.nv.shared._Z18merge2bitonic_sortPfiii,"aw",@nobits
	.sectionflags	@""
	.align	16
	.zero		1024


//--------------------- .nv.shared._Z18merge_bitonic_sortPfi --------------------------
	.section	.nv.shared._Z18merge_bitonic_sortPfi,"aw",@nobits
	.sectionflags	@""
	.align	16
	.zero		1024


//--------------------- .nv.shared._Z18naive_bitonic_sortPfii --------------------------
	.section	.nv.shared._Z18naive_bitonic_sortPfii,"aw",@nobits
	.sectionflags	@""
	.align	16
	.zero		1024


//--------------------- .nv.constant0._Z33unroll_shared_merge2bitonic_sort2Pfiii --------------------------
	.section	.nv.constant0._Z33unroll_shared_merge2bitonic_sort2Pfiii,"a",@progbits
	.sectionflags	@""
	.align	4
.nv.constant0._Z33unroll_shared_merge2bitonic_sort2Pfiii:
	.zero		916


//--------------------- .nv.constant0._Z26shared_merge2bitonic_sort2Pfiii --------------------------
	.section	.nv.constant0._Z26shared_merge2bitonic_sort2Pfiii,"a",@progbits
	.sectionflags	@""
	.align	4
.nv.constant0._Z26shared_merge2bitonic_sort2Pfiii:
	.zero		916


//--------------------- .nv.constant0._Z25shared_merge2bitonic_sortPfiii --------------------------
	.section	.nv.constant0._Z25shared_merge2bitonic_sortPfiii,"a",@progbits
	.sectionflags	@""
	.align	4
.nv.constant0._Z25shared_merge2bitonic_sortPfiii:
	.zero		916


//--------------------- .nv.constant0._Z11shared_sortPfi --------------------------
	.section	.nv.constant0._Z11shared_sortPfi,"a",@progbits
	.sectionflags	@""
	.align	4
.nv.constant0._Z11shared_sortPfi:
	.zero		908


//--------------------- .nv.constant0._Z18merge2bitonic_sortPfiii --------------------------
	.section	.nv.constant0._Z18merge2bitonic_sortPfiii,"a",@progbits
	.sectionflags	@""
	.align	4
.nv.constant0._Z18merge2bitonic_sortPfiii:
	.zero		916


//--------------------- .nv.constant0._Z18merge_bitonic_sortPfi --------------------------
	.section	.nv.constant0._Z18merge_bitonic_sortPfi,"a",@progbits
	.sectionflags	@""
	.align	4
.nv.constant0._Z18merge_bitonic_sortPfi:
	.zero		908


//--------------------- .nv.constant0._Z18naive_bitonic_sortPfii --------------------------
	.section	.nv.constant0._Z18naive_bitonic_sortPfii,"a",@progbits
	.sectionflags	@""
	.align	4
.nv.constant0._Z18naive_bitonic_sortPfii:
	.zero		912


//--------------------- SYMBOLS --------------------------

	.type		.nv.reservedSmem.offset0,@object
	.size		.nv.reservedSmem.offset0,0x4
	.type		.nv.reservedSmem.cap,@object
	.size		.nv.reservedSmem.cap,0x4
